//
// Generated by NVIDIA NVVM Compiler
//
// Compiler Build ID: CL-36424714
// Cuda compilation tools, release 13.0, V13.0.88
// Based on NVVM 20.0.0
//

.version 9.0
.target sm_100
.address_size 64

	// .globl	_ZN3cub18CUB_300001_SM_10006detail11EmptyKernelIvEEvv
// _ZZN3cub18CUB_300001_SM_10006detail11scan_by_key21DeviceScanByKeyKernelINS2_10policy_hubIPiii9CustomSumE10Policy1000ES5_S5_S5_NS0_24ReduceByKeyScanTileStateIiiLb1EEE11CustomEqualS6_ijiiEEvT0_PT9_T1_T2_T3_iT4_T5_T6_T7_E12temp_storage has been demoted
.global .align 1 .b8 _ZN34_INTERNAL_37ccb64c_4_k_cu_6c2f479f4cuda3std3__45__cpo5beginE[1];
.global .align 1 .b8 _ZN34_INTERNAL_37ccb64c_4_k_cu_6c2f479f4cuda3std3__45__cpo3endE[1];
.global .align 1 .b8 _ZN34_INTERNAL_37ccb64c_4_k_cu_6c2f479f4cuda3std3__45__cpo6cbeginE[1];
.global .align 1 .b8 _ZN34_INTERNAL_37ccb64c_4_k_cu_6c2f479f4cuda3std3__45__cpo4cendE[1];
.global .align 1 .b8 _ZN34_INTERNAL_37ccb64c_4_k_cu_6c2f479f4cuda3std3__45__cpo6rbeginE[1];
.global .align 1 .b8 _ZN34_INTERNAL_37ccb64c_4_k_cu_6c2f479f4cuda3std3__45__cpo4rendE[1];
.global .align 1 .b8 _ZN34_INTERNAL_37ccb64c_4_k_cu_6c2f479f4cuda3std3__45__cpo7crbeginE[1];
.global .align 1 .b8 _ZN34_INTERNAL_37ccb64c_4_k_cu_6c2f479f4cuda3std3__45__cpo5crendE[1];
.global .align 1 .b8 _ZN34_INTERNAL_37ccb64c_4_k_cu_6c2f479f4cuda3std3__436_GLOBAL__N__37ccb64c_4_k_cu_6c2f479f6ignoreE[1];
.global .align 1 .b8 _ZN34_INTERNAL_37ccb64c_4_k_cu_6c2f479f4cuda3std3__419piecewise_constructE[1];
.global .align 1 .b8 _ZN34_INTERNAL_37ccb64c_4_k_cu_6c2f479f4cuda3std3__48in_placeE[1];
.global .align 1 .b8 _ZN34_INTERNAL_37ccb64c_4_k_cu_6c2f479f4cuda3std3__420unreachable_sentinelE[1];
.global .align 1 .b8 _ZN34_INTERNAL_37ccb64c_4_k_cu_6c2f479f4cuda3std3__47nulloptE[1];
.global .align 1 .b8 _ZN34_INTERNAL_37ccb64c_4_k_cu_6c2f479f4cuda3std3__48unexpectE[1];
.global .align 1 .b8 _ZN34_INTERNAL_37ccb64c_4_k_cu_6c2f479f4cuda3std6ranges3__45__cpo4swapE[1];
.global .align 1 .b8 _ZN34_INTERNAL_37ccb64c_4_k_cu_6c2f479f4cuda3std6ranges3__45__cpo9iter_moveE[1];
.global .align 1 .b8 _ZN34_INTERNAL_37ccb64c_4_k_cu_6c2f479f4cuda3std6ranges3__45__cpo5beginE[1];
.global .align 1 .b8 _ZN34_INTERNAL_37ccb64c_4_k_cu_6c2f479f4cuda3std6ranges3__45__cpo3endE[1];
.global .align 1 .b8 _ZN34_INTERNAL_37ccb64c_4_k_cu_6c2f479f4cuda3std6ranges3__45__cpo6cbeginE[1];
.global .align 1 .b8 _ZN34_INTERNAL_37ccb64c_4_k_cu_6c2f479f4cuda3std6ranges3__45__cpo4cendE[1];
.global .align 1 .b8 _ZN34_INTERNAL_37ccb64c_4_k_cu_6c2f479f4cuda3std6ranges3__45__cpo7advanceE[1];
.global .align 1 .b8 _ZN34_INTERNAL_37ccb64c_4_k_cu_6c2f479f4cuda3std6ranges3__45__cpo9iter_swapE[1];
.global .align 1 .b8 _ZN34_INTERNAL_37ccb64c_4_k_cu_6c2f479f4cuda3std6ranges3__45__cpo4nextE[1];
.global .align 1 .b8 _ZN34_INTERNAL_37ccb64c_4_k_cu_6c2f479f4cuda3std6ranges3__45__cpo4prevE[1];
.global .align 1 .b8 _ZN34_INTERNAL_37ccb64c_4_k_cu_6c2f479f4cuda3std6ranges3__45__cpo4dataE[1];
.global .align 1 .b8 _ZN34_INTERNAL_37ccb64c_4_k_cu_6c2f479f4cuda3std6ranges3__45__cpo5cdataE[1];
.global .align 1 .b8 _ZN34_INTERNAL_37ccb64c_4_k_cu_6c2f479f4cuda3std6ranges3__45__cpo4sizeE[1];
.global .align 1 .b8 _ZN34_INTERNAL_37ccb64c_4_k_cu_6c2f479f4cuda3std6ranges3__45__cpo5ssizeE[1];
.global .align 1 .b8 _ZN34_INTERNAL_37ccb64c_4_k_cu_6c2f479f4cuda3std6ranges3__45__cpo8distanceE[1];
.global .align 1 .b8 _ZN34_INTERNAL_37ccb64c_4_k_cu_6c2f479f6thrust24THRUST_300001_SM_1000_NS6system6detail10sequential3seqE[1];
.global .align 1 .b8 _ZN34_INTERNAL_37ccb64c_4_k_cu_6c2f479f6thrust24THRUST_300001_SM_1000_NS12placeholders2_1E[1];
.global .align 1 .b8 _ZN34_INTERNAL_37ccb64c_4_k_cu_6c2f479f6thrust24THRUST_300001_SM_1000_NS12placeholders2_2E[1];
.global .align 1 .b8 _ZN34_INTERNAL_37ccb64c_4_k_cu_6c2f479f6thrust24THRUST_300001_SM_1000_NS12placeholders2_3E[1];
.global .align 1 .b8 _ZN34_INTERNAL_37ccb64c_4_k_cu_6c2f479f6thrust24THRUST_300001_SM_1000_NS12placeholders2_4E[1];
.global .align 1 .b8 _ZN34_INTERNAL_37ccb64c_4_k_cu_6c2f479f6thrust24THRUST_300001_SM_1000_NS12placeholders2_5E[1];
.global .align 1 .b8 _ZN34_INTERNAL_37ccb64c_4_k_cu_6c2f479f6thrust24THRUST_300001_SM_1000_NS12placeholders2_6E[1];
.global .align 1 .b8 _ZN34_INTERNAL_37ccb64c_4_k_cu_6c2f479f6thrust24THRUST_300001_SM_1000_NS12placeholders2_7E[1];
.global .align 1 .b8 _ZN34_INTERNAL_37ccb64c_4_k_cu_6c2f479f6thrust24THRUST_300001_SM_1000_NS12placeholders2_8E[1];
.global .align 1 .b8 _ZN34_INTERNAL_37ccb64c_4_k_cu_6c2f479f6thrust24THRUST_300001_SM_1000_NS12placeholders2_9E[1];
.global .align 1 .b8 _ZN34_INTERNAL_37ccb64c_4_k_cu_6c2f479f6thrust24THRUST_300001_SM_1000_NS12placeholders3_10E[1];

.visible .entry _ZN3cub18CUB_300001_SM_10006detail11EmptyKernelIvEEvv()
{


	ret;

}
	// .globl	_ZN3cub18CUB_300001_SM_10006detail11scan_by_key25DeviceScanByKeyInitKernelINS0_24ReduceByKeyScanTileStateIiiLb1EEEPijEEvT_T0_PN4cuda3std3__415iterator_traitsIS8_vE10value_typeET1_i
.visible .entry _ZN3cub18CUB_300001_SM_10006detail11scan_by_key25DeviceScanByKeyInitKernelINS0_24ReduceByKeyScanTileStateIiiLb1EEEPijEEvT_T0_PN4cuda3std3__415iterator_traitsIS8_vE10value_typeET1_i(
	.param .align 8 .b8 _ZN3cub18CUB_300001_SM_10006detail11scan_by_key25DeviceScanByKeyInitKernelINS0_24ReduceByKeyScanTileStateIiiLb1EEEPijEEvT_T0_PN4cuda3std3__415iterator_traitsIS8_vE10value_typeET1_i_param_0[8],
	.param .u64 .ptr .align 1 _ZN3cub18CUB_300001_SM_10006detail11scan_by_key25DeviceScanByKeyInitKernelINS0_24ReduceByKeyScanTileStateIiiLb1EEEPijEEvT_T0_PN4cuda3std3__415iterator_traitsIS8_vE10value_typeET1_i_param_1,
	.param .u64 .ptr .align 1 _ZN3cub18CUB_300001_SM_10006detail11scan_by_key25DeviceScanByKeyInitKernelINS0_24ReduceByKeyScanTileStateIiiLb1EEEPijEEvT_T0_PN4cuda3std3__415iterator_traitsIS8_vE10value_typeET1_i_param_2,
	.param .u32 _ZN3cub18CUB_300001_SM_10006detail11scan_by_key25DeviceScanByKeyInitKernelINS0_24ReduceByKeyScanTileStateIiiLb1EEEPijEEvT_T0_PN4cuda3std3__415iterator_traitsIS8_vE10value_typeET1_i_param_3,
	.param .u32 _ZN3cub18CUB_300001_SM_10006detail11scan_by_key25DeviceScanByKeyInitKernelINS0_24ReduceByKeyScanTileStateIiiLb1EEEPijEEvT_T0_PN4cuda3std3__415iterator_traitsIS8_vE10value_typeET1_i_param_4
)
{
	.reg .pred 	%p<8>;
	.reg .b32 	%r<10>;
	.reg .b64 	%rd<18>;

	ld.param.u64 	%rd4, [_ZN3cub18CUB_300001_SM_10006detail11scan_by_key25DeviceScanByKeyInitKernelINS0_24ReduceByKeyScanTileStateIiiLb1EEEPijEEvT_T0_PN4cuda3std3__415iterator_traitsIS8_vE10value_typeET1_i_param_0];
	ld.param.u64 	%rd2, [_ZN3cub18CUB_300001_SM_10006detail11scan_by_key25DeviceScanByKeyInitKernelINS0_24ReduceByKeyScanTileStateIiiLb1EEEPijEEvT_T0_PN4cuda3std3__415iterator_traitsIS8_vE10value_typeET1_i_param_1];
	ld.param.u64 	%rd3, [_ZN3cub18CUB_300001_SM_10006detail11scan_by_key25DeviceScanByKeyInitKernelINS0_24ReduceByKeyScanTileStateIiiLb1EEEPijEEvT_T0_PN4cuda3std3__415iterator_traitsIS8_vE10value_typeET1_i_param_2];
	ld.param.u32 	%r4, [_ZN3cub18CUB_300001_SM_10006detail11scan_by_key25DeviceScanByKeyInitKernelINS0_24ReduceByKeyScanTileStateIiiLb1EEEPijEEvT_T0_PN4cuda3std3__415iterator_traitsIS8_vE10value_typeET1_i_param_3];
	ld.param.u32 	%r5, [_ZN3cub18CUB_300001_SM_10006detail11scan_by_key25DeviceScanByKeyInitKernelINS0_24ReduceByKeyScanTileStateIiiLb1EEEPijEEvT_T0_PN4cuda3std3__415iterator_traitsIS8_vE10value_typeET1_i_param_4];
	cvta.to.global.u64 	%rd1, %rd4;
	mov.u32 	%r1, %ctaid.x;
	mov.u32 	%r6, %ntid.x;
	mov.u32 	%r2, %tid.x;
	mad.lo.s32 	%r3, %r1, %r6, %r2;
	setp.ge.s32 	%p1, %r3, %r5;
	@%p1 bra 	$L__BB1_2;
	mul.wide.s32 	%rd5, %r3, 16;
	add.s64 	%rd6, %rd1, %rd5;
	mov.b64 	%rd7, 99;
	mov.b64 	%rd8, 0;
	st.global.v2.u64 	[%rd6+512], {%rd8, %rd7};
$L__BB1_2:
	setp.ne.s32 	%p2, %r1, 0;
	setp.gt.u32 	%p3, %r2, 31;
	or.pred  	%p4, %p2, %p3;
	@%p4 bra 	$L__BB1_4;
	mul.wide.u32 	%rd9, %r2, 16;
	add.s64 	%rd10, %rd1, %rd9;
	mov.b64 	%rd11, 0;
	st.global.v2.u64 	[%rd10], {%rd11, %rd11};
$L__BB1_4:
	setp.eq.s32 	%p5, %r3, 0;
	setp.ge.u32 	%p6, %r3, %r5;
	or.pred  	%p7, %p5, %p6;
	@%p7 bra 	$L__BB1_6;
	mad.lo.s32 	%r8, %r4, %r3, -1;
	cvta.to.global.u64 	%rd12, %rd2;
	mul.wide.u32 	%rd13, %r8, 4;
	add.s64 	%rd14, %rd12, %rd13;
	ld.global.u32 	%r9, [%rd14];
	cvta.to.global.u64 	%rd15, %rd3;
	mul.wide.u32 	%rd16, %r3, 4;
	add.s64 	%rd17, %rd15, %rd16;
	st.global.u32 	[%rd17], %r9;
$L__BB1_6:
	ret;

}
	// .globl	_ZN3cub18CUB_300001_SM_10006detail11scan_by_key21DeviceScanByKeyKernelINS2_10policy_hubIPiii9CustomSumE10Policy1000ES5_S5_S5_NS0_24ReduceByKeyScanTileStateIiiLb1EEE11CustomEqualS6_ijiiEEvT0_PT9_T1_T2_T3_iT4_T5_T6_T7_
.visible .entry _ZN3cub18CUB_300001_SM_10006detail11scan_by_key21DeviceScanByKeyKernelINS2_10policy_hubIPiii9CustomSumE10Policy1000ES5_S5_S5_NS0_24ReduceByKeyScanTileStateIiiLb1EEE11CustomEqualS6_ijiiEEvT0_PT9_T1_T2_T3_iT4_T5_T6_T7_(
	.param .u64 .ptr .align 1 _ZN3cub18CUB_300001_SM_10006detail11scan_by_key21DeviceScanByKeyKernelINS2_10policy_hubIPiii9CustomSumE10Policy1000ES5_S5_S5_NS0_24ReduceByKeyScanTileStateIiiLb1EEE11CustomEqualS6_ijiiEEvT0_PT9_T1_T2_T3_iT4_T5_T6_T7__param_0,
	.param .u64 .ptr .align 1 _ZN3cub18CUB_300001_SM_10006detail11scan_by_key21DeviceScanByKeyKernelINS2_10policy_hubIPiii9CustomSumE10Policy1000ES5_S5_S5_NS0_24ReduceByKeyScanTileStateIiiLb1EEE11CustomEqualS6_ijiiEEvT0_PT9_T1_T2_T3_iT4_T5_T6_T7__param_1,
	.param .u64 .ptr .align 1 _ZN3cub18CUB_300001_SM_10006detail11scan_by_key21DeviceScanByKeyKernelINS2_10policy_hubIPiii9CustomSumE10Policy1000ES5_S5_S5_NS0_24ReduceByKeyScanTileStateIiiLb1EEE11CustomEqualS6_ijiiEEvT0_PT9_T1_T2_T3_iT4_T5_T6_T7__param_2,
	.param .u64 .ptr .align 1 _ZN3cub18CUB_300001_SM_10006detail11scan_by_key21DeviceScanByKeyKernelINS2_10policy_hubIPiii9CustomSumE10Policy1000ES5_S5_S5_NS0_24ReduceByKeyScanTileStateIiiLb1EEE11CustomEqualS6_ijiiEEvT0_PT9_T1_T2_T3_iT4_T5_T6_T7__param_3,
	.param .align 8 .b8 _ZN3cub18CUB_300001_SM_10006detail11scan_by_key21DeviceScanByKeyKernelINS2_10policy_hubIPiii9CustomSumE10Policy1000ES5_S5_S5_NS0_24ReduceByKeyScanTileStateIiiLb1EEE11CustomEqualS6_ijiiEEvT0_PT9_T1_T2_T3_iT4_T5_T6_T7__param_4[8],
	.param .u32 _ZN3cub18CUB_300001_SM_10006detail11scan_by_key21DeviceScanByKeyKernelINS2_10policy_hubIPiii9CustomSumE10Policy1000ES5_S5_S5_NS0_24ReduceByKeyScanTileStateIiiLb1EEE11CustomEqualS6_ijiiEEvT0_PT9_T1_T2_T3_iT4_T5_T6_T7__param_5,
	.param .align 1 .b8 _ZN3cub18CUB_300001_SM_10006detail11scan_by_key21DeviceScanByKeyKernelINS2_10policy_hubIPiii9CustomSumE10Policy1000ES5_S5_S5_NS0_24ReduceByKeyScanTileStateIiiLb1EEE11CustomEqualS6_ijiiEEvT0_PT9_T1_T2_T3_iT4_T5_T6_T7__param_6[1],
	.param .align 1 .b8 _ZN3cub18CUB_300001_SM_10006detail11scan_by_key21DeviceScanByKeyKernelINS2_10policy_hubIPiii9CustomSumE10Policy1000ES5_S5_S5_NS0_24ReduceByKeyScanTileStateIiiLb1EEE11CustomEqualS6_ijiiEEvT0_PT9_T1_T2_T3_iT4_T5_T6_T7__param_7[1],
	.param .u32 _ZN3cub18CUB_300001_SM_10006detail11scan_by_key21DeviceScanByKeyKernelINS2_10policy_hubIPiii9CustomSumE10Policy1000ES5_S5_S5_NS0_24ReduceByKeyScanTileStateIiiLb1EEE11CustomEqualS6_ijiiEEvT0_PT9_T1_T2_T3_iT4_T5_T6_T7__param_8,
	.param .u32 _ZN3cub18CUB_300001_SM_10006detail11scan_by_key21DeviceScanByKeyKernelINS2_10policy_hubIPiii9CustomSumE10Policy1000ES5_S5_S5_NS0_24ReduceByKeyScanTileStateIiiLb1EEE11CustomEqualS6_ijiiEEvT0_PT9_T1_T2_T3_iT4_T5_T6_T7__param_9
)
.maxntid 256
{
	.reg .pred 	%p<347>;
	.reg .b32 	%r<1401>;
	.reg .b64 	%rd<100>;
	// demoted variable
	.shared .align 16 .b8 _ZZN3cub18CUB_300001_SM_10006detail11scan_by_key21DeviceScanByKeyKernelINS2_10policy_hubIPiii9CustomSumE10Policy1000ES5_S5_S5_NS0_24ReduceByKeyScanTileStateIiiLb1EEE11CustomEqualS6_ijiiEEvT0_PT9_T1_T2_T3_iT4_T5_T6_T7_E12temp_storage[9232];
	ld.param.u64 	%rd3, [_ZN3cub18CUB_300001_SM_10006detail11scan_by_key21DeviceScanByKeyKernelINS2_10policy_hubIPiii9CustomSumE10Policy1000ES5_S5_S5_NS0_24ReduceByKeyScanTileStateIiiLb1EEE11CustomEqualS6_ijiiEEvT0_PT9_T1_T2_T3_iT4_T5_T6_T7__param_4];
	ld.param.u64 	%rd23, [_ZN3cub18CUB_300001_SM_10006detail11scan_by_key21DeviceScanByKeyKernelINS2_10policy_hubIPiii9CustomSumE10Policy1000ES5_S5_S5_NS0_24ReduceByKeyScanTileStateIiiLb1EEE11CustomEqualS6_ijiiEEvT0_PT9_T1_T2_T3_iT4_T5_T6_T7__param_0];
	ld.param.u64 	%rd25, [_ZN3cub18CUB_300001_SM_10006detail11scan_by_key21DeviceScanByKeyKernelINS2_10policy_hubIPiii9CustomSumE10Policy1000ES5_S5_S5_NS0_24ReduceByKeyScanTileStateIiiLb1EEE11CustomEqualS6_ijiiEEvT0_PT9_T1_T2_T3_iT4_T5_T6_T7__param_2];
	ld.param.u32 	%r295, [_ZN3cub18CUB_300001_SM_10006detail11scan_by_key21DeviceScanByKeyKernelINS2_10policy_hubIPiii9CustomSumE10Policy1000ES5_S5_S5_NS0_24ReduceByKeyScanTileStateIiiLb1EEE11CustomEqualS6_ijiiEEvT0_PT9_T1_T2_T3_iT4_T5_T6_T7__param_9];
	cvta.to.global.u64 	%rd1, %rd25;
	cvta.to.global.u64 	%rd2, %rd23;
	mov.u32 	%r1, %ctaid.x;
	mul.lo.s32 	%r2, %r1, 2304;
	sub.s32 	%r3, %r295, %r2;
	setp.lt.u32 	%p16, %r3, 2305;
	@%p16 bra 	$L__BB2_36;
	ld.param.u64 	%rd95, [_ZN3cub18CUB_300001_SM_10006detail11scan_by_key21DeviceScanByKeyKernelINS2_10policy_hubIPiii9CustomSumE10Policy1000ES5_S5_S5_NS0_24ReduceByKeyScanTileStateIiiLb1EEE11CustomEqualS6_ijiiEEvT0_PT9_T1_T2_T3_iT4_T5_T6_T7__param_2];
	ld.param.u64 	%rd92, [_ZN3cub18CUB_300001_SM_10006detail11scan_by_key21DeviceScanByKeyKernelINS2_10policy_hubIPiii9CustomSumE10Policy1000ES5_S5_S5_NS0_24ReduceByKeyScanTileStateIiiLb1EEE11CustomEqualS6_ijiiEEvT0_PT9_T1_T2_T3_iT4_T5_T6_T7__param_0];
	cvt.u64.u32 	%rd58, %r2;
	mov.u32 	%r4, %tid.x;
	and.b32  	%r803, %r4, 31;
	and.b32  	%r804, %r4, 992;
	mul.lo.s32 	%r805, %r804, 9;
	or.b32  	%r806, %r805, %r803;
	cvt.u64.u32 	%rd59, %r806;
	add.s64 	%rd4, %rd59, %rd58;
	cvta.to.global.u64 	%rd60, %rd92;
	shl.b64 	%rd61, %rd4, 2;
	add.s64 	%rd62, %rd60, %rd61;
	ld.global.u32 	%r807, [%rd62];
	ld.global.u32 	%r808, [%rd62+128];
	ld.global.u32 	%r809, [%rd62+256];
	ld.global.u32 	%r810, [%rd62+384];
	ld.global.u32 	%r811, [%rd62+512];
	ld.global.u32 	%r812, [%rd62+640];
	ld.global.u32 	%r813, [%rd62+768];
	ld.global.u32 	%r814, [%rd62+896];
	ld.global.u32 	%r815, [%rd62+1024];
	// begin inline asm
	mov.u32 %r802, %laneid;
	// end inline asm
	shr.u32 	%r6, %r4, 5;
	mad.lo.s32 	%r816, %r6, 288, %r802;
	shl.b32 	%r817, %r816, 2;
	mov.u32 	%r818, _ZZN3cub18CUB_300001_SM_10006detail11scan_by_key21DeviceScanByKeyKernelINS2_10policy_hubIPiii9CustomSumE10Policy1000ES5_S5_S5_NS0_24ReduceByKeyScanTileStateIiiLb1EEE11CustomEqualS6_ijiiEEvT0_PT9_T1_T2_T3_iT4_T5_T6_T7_E12temp_storage;
	add.s32 	%r7, %r818, %r817;
	st.shared.u32 	[%r7], %r807;
	st.shared.u32 	[%r7+128], %r808;
	st.shared.u32 	[%r7+256], %r809;
	st.shared.u32 	[%r7+384], %r810;
	st.shared.u32 	[%r7+512], %r811;
	st.shared.u32 	[%r7+640], %r812;
	st.shared.u32 	[%r7+768], %r813;
	st.shared.u32 	[%r7+896], %r814;
	st.shared.u32 	[%r7+1024], %r815;
	bar.warp.sync 	-1;
	shl.b32 	%r819, %r802, 5;
	add.s32 	%r8, %r7, %r819;
	ld.shared.u32 	%r9, [%r8];
	ld.shared.u32 	%r10, [%r8+4];
	ld.shared.u32 	%r11, [%r8+8];
	ld.shared.u32 	%r12, [%r8+12];
	ld.shared.u32 	%r13, [%r8+16];
	ld.shared.u32 	%r14, [%r8+20];
	ld.shared.u32 	%r15, [%r8+24];
	ld.shared.u32 	%r16, [%r8+28];
	ld.shared.u32 	%r17, [%r8+32];
	bar.sync 	0;
	cvta.to.global.u64 	%rd63, %rd95;
	add.s64 	%rd64, %rd63, %rd61;
	ld.global.u32 	%r820, [%rd64];
	ld.global.u32 	%r821, [%rd64+128];
	ld.global.u32 	%r822, [%rd64+256];
	ld.global.u32 	%r823, [%rd64+384];
	ld.global.u32 	%r824, [%rd64+512];
	ld.global.u32 	%r825, [%rd64+640];
	ld.global.u32 	%r826, [%rd64+768];
	ld.global.u32 	%r827, [%rd64+896];
	ld.global.u32 	%r828, [%rd64+1024];
	st.shared.u32 	[%r7], %r820;
	st.shared.u32 	[%r7+128], %r821;
	st.shared.u32 	[%r7+256], %r822;
	st.shared.u32 	[%r7+384], %r823;
	st.shared.u32 	[%r7+512], %r824;
	st.shared.u32 	[%r7+640], %r825;
	st.shared.u32 	[%r7+768], %r826;
	st.shared.u32 	[%r7+896], %r827;
	st.shared.u32 	[%r7+1024], %r828;
	bar.warp.sync 	-1;
	ld.shared.u32 	%r18, [%r8];
	ld.shared.u32 	%r19, [%r8+4];
	ld.shared.u32 	%r20, [%r8+8];
	ld.shared.u32 	%r21, [%r8+12];
	ld.shared.u32 	%r22, [%r8+16];
	ld.shared.u32 	%r23, [%r8+20];
	ld.shared.u32 	%r24, [%r8+24];
	ld.shared.u32 	%r25, [%r8+28];
	ld.shared.u32 	%r26, [%r8+32];
	bar.sync 	0;
	setp.ne.s32 	%p198, %r1, 0;
	@%p198 bra 	$L__BB2_10;
	shl.b32 	%r1145, %r4, 2;
	add.s32 	%r1147, %r818, %r1145;
	add.s32 	%r27, %r1147, 1148;
	st.shared.u32 	[%r1147+1148], %r17;
	bar.sync 	0;
	setp.eq.s32 	%p291, %r4, 0;
	mov.b32 	%r1346, 1;
	@%p291 bra 	$L__BB2_4;
	ld.shared.u32 	%r1148, [%r27+-4];
	setp.ne.s32 	%p292, %r1148, %r9;
	selp.u32 	%r1346, 1, 0, %p292;
$L__BB2_4:
	setp.ne.s32 	%p293, %r9, %r10;
	selp.u32 	%r1345, 1, 0, %p293;
	setp.ne.s32 	%p294, %r10, %r11;
	selp.u32 	%r1344, 1, 0, %p294;
	setp.ne.s32 	%p295, %r11, %r12;
	selp.u32 	%r1343, 1, 0, %p295;
	setp.ne.s32 	%p296, %r12, %r13;
	selp.u32 	%r1342, 1, 0, %p296;
	setp.ne.s32 	%p297, %r13, %r14;
	selp.u32 	%r1341, 1, 0, %p297;
	setp.ne.s32 	%p298, %r14, %r15;
	selp.u32 	%r1340, 1, 0, %p298;
	setp.ne.s32 	%p299, %r15, %r16;
	selp.u32 	%r1339, 1, 0, %p299;
	setp.ne.s32 	%p300, %r16, %r17;
	selp.u32 	%r1338, 1, 0, %p300;
	or.b32  	%r1209, %r1346, %r1345;
	selp.b32 	%r1210, 0, %r18, %p293;
	add.s32 	%r1211, %r19, %r1210;
	or.b32  	%r1212, %r1209, %r1344;
	selp.b32 	%r1213, 0, %r1211, %p294;
	add.s32 	%r1214, %r20, %r1213;
	or.b32  	%r1215, %r1212, %r1343;
	selp.b32 	%r1216, 0, %r1214, %p295;
	add.s32 	%r1217, %r21, %r1216;
	or.b32  	%r1218, %r1215, %r1342;
	selp.b32 	%r1219, 0, %r1217, %p296;
	add.s32 	%r1220, %r22, %r1219;
	or.b32  	%r1221, %r1218, %r1341;
	selp.b32 	%r1222, 0, %r1220, %p297;
	add.s32 	%r1223, %r23, %r1222;
	or.b32  	%r1224, %r1221, %r1340;
	selp.b32 	%r1225, 0, %r1223, %p298;
	add.s32 	%r1226, %r24, %r1225;
	or.b32  	%r1227, %r1224, %r1339;
	selp.b32 	%r1228, 0, %r1226, %p299;
	add.s32 	%r1229, %r25, %r1228;
	or.b32  	%r1150, %r1227, %r1338;
	selp.b32 	%r1230, 0, %r1229, %p300;
	add.s32 	%r1155, %r26, %r1230;
	mov.b32 	%r1206, 1;
	mov.b32 	%r1207, 0;
	mov.b32 	%r1208, -1;
	// begin inline asm
	shfl.sync.up.b32 %r1149, %r1150, %r1206, %r1207, %r1208;
	// end inline asm
	// begin inline asm
	shfl.sync.up.b32 %r1154, %r1155, %r1206, %r1207, %r1208;
	// end inline asm
	setp.eq.s32 	%p301, %r1150, 0;
	selp.b32 	%r1231, %r1154, 0, %p301;
	setp.lt.s32 	%p302, %r802, 1;
	selp.b32 	%r1232, 0, %r1231, %p302;
	add.s32 	%r1165, %r1232, %r1155;
	selp.b32 	%r1233, 0, %r1149, %p302;
	or.b32  	%r1160, %r1233, %r1150;
	mov.b32 	%r1166, 2;
	// begin inline asm
	shfl.sync.up.b32 %r1159, %r1160, %r1166, %r1207, %r1208;
	// end inline asm
	// begin inline asm
	shfl.sync.up.b32 %r1164, %r1165, %r1166, %r1207, %r1208;
	// end inline asm
	setp.eq.s32 	%p303, %r1160, 0;
	selp.b32 	%r1234, %r1164, 0, %p303;
	setp.lt.s32 	%p304, %r802, 2;
	selp.b32 	%r1235, 0, %r1234, %p304;
	add.s32 	%r1175, %r1235, %r1165;
	selp.b32 	%r1236, 0, %r1159, %p304;
	or.b32  	%r1170, %r1236, %r1160;
	mov.b32 	%r1176, 4;
	// begin inline asm
	shfl.sync.up.b32 %r1169, %r1170, %r1176, %r1207, %r1208;
	// end inline asm
	// begin inline asm
	shfl.sync.up.b32 %r1174, %r1175, %r1176, %r1207, %r1208;
	// end inline asm
	setp.eq.s32 	%p305, %r1170, 0;
	selp.b32 	%r1237, %r1174, 0, %p305;
	setp.lt.s32 	%p306, %r802, 4;
	selp.b32 	%r1238, 0, %r1237, %p306;
	add.s32 	%r1185, %r1238, %r1175;
	selp.b32 	%r1239, 0, %r1169, %p306;
	or.b32  	%r1180, %r1239, %r1170;
	mov.b32 	%r1186, 8;
	// begin inline asm
	shfl.sync.up.b32 %r1179, %r1180, %r1186, %r1207, %r1208;
	// end inline asm
	// begin inline asm
	shfl.sync.up.b32 %r1184, %r1185, %r1186, %r1207, %r1208;
	// end inline asm
	setp.eq.s32 	%p307, %r1180, 0;
	selp.b32 	%r1240, %r1184, 0, %p307;
	setp.lt.s32 	%p308, %r802, 8;
	selp.b32 	%r1241, 0, %r1240, %p308;
	add.s32 	%r1195, %r1241, %r1185;
	selp.b32 	%r1242, 0, %r1179, %p308;
	or.b32  	%r1190, %r1242, %r1180;
	mov.b32 	%r1196, 16;
	// begin inline asm
	shfl.sync.up.b32 %r1189, %r1190, %r1196, %r1207, %r1208;
	// end inline asm
	// begin inline asm
	shfl.sync.up.b32 %r1194, %r1195, %r1196, %r1207, %r1208;
	// end inline asm
	setp.eq.s32 	%p309, %r1190, 0;
	selp.b32 	%r1243, %r1194, 0, %p309;
	setp.lt.s32 	%p310, %r802, 16;
	selp.b32 	%r1244, 0, %r1243, %p310;
	add.s32 	%r1205, %r1244, %r1195;
	selp.b32 	%r1245, 0, %r1189, %p310;
	or.b32  	%r1200, %r1245, %r1190;
	// begin inline asm
	shfl.sync.up.b32 %r1199, %r1200, %r1206, %r1207, %r1208;
	// end inline asm
	// begin inline asm
	shfl.sync.up.b32 %r1355, %r1205, %r1206, %r1207, %r1208;
	// end inline asm
	setp.ne.s32 	%p311, %r802, 31;
	@%p311 bra 	$L__BB2_6;
	shl.b32 	%r1246, %r6, 3;
	mov.u32 	%r1247, _ZZN3cub18CUB_300001_SM_10006detail11scan_by_key21DeviceScanByKeyKernelINS2_10policy_hubIPiii9CustomSumE10Policy1000ES5_S5_S5_NS0_24ReduceByKeyScanTileStateIiiLb1EEE11CustomEqualS6_ijiiEEvT0_PT9_T1_T2_T3_iT4_T5_T6_T7_E12temp_storage;
	add.s32 	%r1248, %r1247, %r1246;
	st.shared.v2.u32 	[%r1248], {%r1200, %r1205};
$L__BB2_6:
	bar.sync 	0;
	ld.shared.v4.u32 	{%r1249, %r1250, %r1251, %r1252}, [_ZZN3cub18CUB_300001_SM_10006detail11scan_by_key21DeviceScanByKeyKernelINS2_10policy_hubIPiii9CustomSumE10Policy1000ES5_S5_S5_NS0_24ReduceByKeyScanTileStateIiiLb1EEE11CustomEqualS6_ijiiEEvT0_PT9_T1_T2_T3_iT4_T5_T6_T7_E12temp_storage];
	or.b32  	%r1253, %r1251, %r1249;
	setp.eq.s32 	%p312, %r1251, 0;
	selp.b32 	%r1254, %r1250, 0, %p312;
	add.s32 	%r1255, %r1254, %r1252;
	setp.eq.s32 	%p313, %r6, 2;
	selp.b32 	%r1256, %r1255, %r1250, %p313;
	ld.shared.v4.u32 	{%r1257, %r1258, %r1259, %r1260}, [_ZZN3cub18CUB_300001_SM_10006detail11scan_by_key21DeviceScanByKeyKernelINS2_10policy_hubIPiii9CustomSumE10Policy1000ES5_S5_S5_NS0_24ReduceByKeyScanTileStateIiiLb1EEE11CustomEqualS6_ijiiEEvT0_PT9_T1_T2_T3_iT4_T5_T6_T7_E12temp_storage+16];
	or.b32  	%r1261, %r1257, %r1253;
	setp.eq.s32 	%p314, %r1257, 0;
	selp.b32 	%r1262, %r1255, 0, %p314;
	add.s32 	%r1263, %r1262, %r1258;
	setp.eq.s32 	%p315, %r6, 3;
	selp.b32 	%r1264, %r1263, %r1256, %p315;
	or.b32  	%r1265, %r1259, %r1261;
	setp.eq.s32 	%p316, %r1259, 0;
	selp.b32 	%r1266, %r1263, 0, %p316;
	add.s32 	%r1267, %r1266, %r1260;
	setp.eq.s32 	%p317, %r6, 4;
	selp.b32 	%r1268, %r1267, %r1264, %p317;
	ld.shared.v4.u32 	{%r1269, %r1270, %r1271, %r1272}, [_ZZN3cub18CUB_300001_SM_10006detail11scan_by_key21DeviceScanByKeyKernelINS2_10policy_hubIPiii9CustomSumE10Policy1000ES5_S5_S5_NS0_24ReduceByKeyScanTileStateIiiLb1EEE11CustomEqualS6_ijiiEEvT0_PT9_T1_T2_T3_iT4_T5_T6_T7_E12temp_storage+32];
	or.b32  	%r1273, %r1269, %r1265;
	setp.eq.s32 	%p318, %r1269, 0;
	selp.b32 	%r1274, %r1267, 0, %p318;
	add.s32 	%r1275, %r1274, %r1270;
	setp.eq.s32 	%p319, %r6, 5;
	selp.b32 	%r1276, %r1275, %r1268, %p319;
	or.b32  	%r1277, %r1271, %r1273;
	setp.eq.s32 	%p320, %r1271, 0;
	selp.b32 	%r1278, %r1275, 0, %p320;
	add.s32 	%r1279, %r1278, %r1272;
	setp.eq.s32 	%p321, %r6, 6;
	selp.b32 	%r1280, %r1279, %r1276, %p321;
	ld.shared.v4.u32 	{%r1281, %r1282, %r1283, %r1284}, [_ZZN3cub18CUB_300001_SM_10006detail11scan_by_key21DeviceScanByKeyKernelINS2_10policy_hubIPiii9CustomSumE10Policy1000ES5_S5_S5_NS0_24ReduceByKeyScanTileStateIiiLb1EEE11CustomEqualS6_ijiiEEvT0_PT9_T1_T2_T3_iT4_T5_T6_T7_E12temp_storage+48];
	or.b32  	%r1285, %r1281, %r1277;
	setp.eq.s32 	%p322, %r1281, 0;
	selp.b32 	%r1286, %r1279, 0, %p322;
	add.s32 	%r1287, %r1286, %r1282;
	setp.eq.s32 	%p323, %r6, 7;
	selp.b32 	%r42, %r1287, %r1280, %p323;
	or.b32  	%r43, %r1283, %r1285;
	setp.eq.s32 	%p324, %r1283, 0;
	selp.b32 	%r1288, %r1287, 0, %p324;
	add.s32 	%r44, %r1288, %r1284;
	setp.lt.u32 	%p325, %r4, 32;
	@%p325 bra 	$L__BB2_8;
	setp.eq.s32 	%p326, %r1199, 0;
	selp.b32 	%r1289, %r42, 0, %p326;
	add.s32 	%r1290, %r1289, %r1355;
	setp.eq.s32 	%p327, %r802, 0;
	selp.b32 	%r1355, %r42, %r1290, %p327;
$L__BB2_8:
	setp.ne.s32 	%p328, %r15, %r16;
	setp.ne.s32 	%p329, %r14, %r15;
	setp.ne.s32 	%p330, %r13, %r14;
	setp.ne.s32 	%p331, %r12, %r13;
	setp.ne.s32 	%p332, %r11, %r12;
	setp.ne.s32 	%p333, %r10, %r11;
	setp.ne.s32 	%p334, %r9, %r10;
	setp.ne.s32 	%p335, %r4, 0;
	setp.eq.s32 	%p336, %r4, 0;
	setp.eq.s32 	%p337, %r1346, 0;
	selp.b32 	%r1291, %r1355, 0, %p337;
	selp.b32 	%r1292, 0, %r1291, %p336;
	add.s32 	%r1354, %r1292, %r18;
	selp.b32 	%r1293, 0, %r1354, %p334;
	add.s32 	%r1353, %r19, %r1293;
	selp.b32 	%r1294, 0, %r1353, %p333;
	add.s32 	%r1352, %r20, %r1294;
	selp.b32 	%r1295, 0, %r1352, %p332;
	add.s32 	%r1351, %r21, %r1295;
	selp.b32 	%r1296, 0, %r1351, %p331;
	add.s32 	%r1350, %r22, %r1296;
	selp.b32 	%r1297, 0, %r1350, %p330;
	add.s32 	%r1349, %r23, %r1297;
	selp.b32 	%r1298, 0, %r1349, %p329;
	add.s32 	%r1348, %r24, %r1298;
	selp.b32 	%r1347, 0, %r1348, %p328;
	@%p335 bra 	$L__BB2_35;
	mov.b64 	%rd87, {%r43, %r44};
	add.s64 	%rd86, %rd3, 512;
	mov.b64 	%rd88, 101;
	// begin inline asm
	st.relaxed.gpu.v2.u64 [%rd86], {%rd87, %rd88};
	// end inline asm
	bra.uni 	$L__BB2_35;
$L__BB2_10:
	setp.ne.s32 	%p199, %r4, 0;
	mov.b32 	%r1332, 0;
	@%p199 bra 	$L__BB2_12;
	ld.param.u64 	%rd94, [_ZN3cub18CUB_300001_SM_10006detail11scan_by_key21DeviceScanByKeyKernelINS2_10policy_hubIPiii9CustomSumE10Policy1000ES5_S5_S5_NS0_24ReduceByKeyScanTileStateIiiLb1EEE11CustomEqualS6_ijiiEEvT0_PT9_T1_T2_T3_iT4_T5_T6_T7__param_1];
	cvta.to.global.u64 	%rd65, %rd94;
	mul.wide.u32 	%rd66, %r1, 4;
	add.s64 	%rd67, %rd65, %rd66;
	ld.global.u32 	%r1332, [%rd67];
$L__BB2_12:
	setp.eq.s32 	%p200, %r4, 0;
	shl.b32 	%r830, %r4, 2;
	add.s32 	%r832, %r818, %r830;
	add.s32 	%r57, %r832, 1148;
	st.shared.u32 	[%r832+1148], %r17;
	bar.sync 	0;
	@%p200 bra 	$L__BB2_14;
	ld.shared.u32 	%r1332, [%r57+-4];
$L__BB2_14:
	setp.ne.s32 	%p201, %r1332, %r9;
	setp.ne.s32 	%p202, %r9, %r10;
	setp.ne.s32 	%p203, %r10, %r11;
	setp.ne.s32 	%p204, %r11, %r12;
	setp.ne.s32 	%p205, %r12, %r13;
	setp.ne.s32 	%p206, %r13, %r14;
	setp.ne.s32 	%p207, %r14, %r15;
	setp.ne.s32 	%p208, %r15, %r16;
	setp.ne.s32 	%p209, %r16, %r17;
	selp.u32 	%r1338, 1, 0, %p209;
	or.pred  	%p210, %p202, %p201;
	selp.b32 	%r893, 0, %r18, %p202;
	add.s32 	%r894, %r19, %r893;
	or.pred  	%p211, %p210, %p203;
	selp.b32 	%r895, 0, %r894, %p203;
	add.s32 	%r896, %r20, %r895;
	or.pred  	%p212, %p211, %p204;
	selp.b32 	%r897, 0, %r896, %p204;
	add.s32 	%r898, %r21, %r897;
	or.pred  	%p213, %p212, %p205;
	selp.b32 	%r899, 0, %r898, %p205;
	add.s32 	%r900, %r22, %r899;
	or.pred  	%p214, %p213, %p206;
	selp.b32 	%r901, 0, %r900, %p206;
	add.s32 	%r902, %r23, %r901;
	or.pred  	%p215, %p214, %p207;
	selp.b32 	%r903, 0, %r902, %p207;
	add.s32 	%r904, %r24, %r903;
	or.pred  	%p216, %p215, %p208;
	selp.b32 	%r905, 0, %r904, %p208;
	add.s32 	%r906, %r25, %r905;
	or.pred  	%p217, %p216, %p209;
	selp.u32 	%r834, 1, 0, %p217;
	selp.b32 	%r907, 0, %r906, %p209;
	add.s32 	%r839, %r26, %r907;
	mov.b32 	%r890, 1;
	mov.b32 	%r891, 0;
	mov.b32 	%r892, -1;
	// begin inline asm
	shfl.sync.up.b32 %r833, %r834, %r890, %r891, %r892;
	// end inline asm
	// begin inline asm
	shfl.sync.up.b32 %r838, %r839, %r890, %r891, %r892;
	// end inline asm
	selp.b32 	%r908, 0, %r838, %p217;
	setp.lt.s32 	%p218, %r802, 1;
	selp.b32 	%r909, 0, %r833, %p218;
	or.b32  	%r844, %r909, %r834;
	selp.b32 	%r910, 0, %r908, %p218;
	add.s32 	%r849, %r910, %r839;
	mov.b32 	%r850, 2;
	// begin inline asm
	shfl.sync.up.b32 %r843, %r844, %r850, %r891, %r892;
	// end inline asm
	// begin inline asm
	shfl.sync.up.b32 %r848, %r849, %r850, %r891, %r892;
	// end inline asm
	setp.eq.s32 	%p219, %r844, 0;
	selp.b32 	%r911, %r848, 0, %p219;
	setp.lt.s32 	%p220, %r802, 2;
	selp.b32 	%r912, 0, %r843, %p220;
	or.b32  	%r854, %r912, %r844;
	selp.b32 	%r913, 0, %r911, %p220;
	add.s32 	%r859, %r913, %r849;
	mov.b32 	%r860, 4;
	// begin inline asm
	shfl.sync.up.b32 %r853, %r854, %r860, %r891, %r892;
	// end inline asm
	// begin inline asm
	shfl.sync.up.b32 %r858, %r859, %r860, %r891, %r892;
	// end inline asm
	setp.eq.s32 	%p221, %r854, 0;
	selp.b32 	%r914, %r858, 0, %p221;
	setp.lt.s32 	%p222, %r802, 4;
	selp.b32 	%r915, 0, %r853, %p222;
	or.b32  	%r864, %r915, %r854;
	selp.b32 	%r916, 0, %r914, %p222;
	add.s32 	%r869, %r916, %r859;
	mov.b32 	%r870, 8;
	// begin inline asm
	shfl.sync.up.b32 %r863, %r864, %r870, %r891, %r892;
	// end inline asm
	// begin inline asm
	shfl.sync.up.b32 %r868, %r869, %r870, %r891, %r892;
	// end inline asm
	setp.eq.s32 	%p223, %r864, 0;
	selp.b32 	%r917, %r868, 0, %p223;
	setp.lt.s32 	%p224, %r802, 8;
	selp.b32 	%r918, 0, %r863, %p224;
	or.b32  	%r874, %r918, %r864;
	selp.b32 	%r919, 0, %r917, %p224;
	add.s32 	%r879, %r919, %r869;
	mov.b32 	%r880, 16;
	// begin inline asm
	shfl.sync.up.b32 %r873, %r874, %r880, %r891, %r892;
	// end inline asm
	// begin inline asm
	shfl.sync.up.b32 %r878, %r879, %r880, %r891, %r892;
	// end inline asm
	setp.eq.s32 	%p225, %r874, 0;
	selp.b32 	%r920, %r878, 0, %p225;
	setp.lt.s32 	%p226, %r802, 16;
	selp.b32 	%r921, 0, %r873, %p226;
	or.b32  	%r884, %r921, %r874;
	selp.b32 	%r922, 0, %r920, %p226;
	add.s32 	%r889, %r922, %r879;
	// begin inline asm
	shfl.sync.up.b32 %r1336, %r884, %r890, %r891, %r892;
	// end inline asm
	// begin inline asm
	shfl.sync.up.b32 %r1337, %r889, %r890, %r891, %r892;
	// end inline asm
	setp.ne.s32 	%p227, %r802, 31;
	@%p227 bra 	$L__BB2_16;
	shl.b32 	%r923, %r6, 3;
	mov.u32 	%r924, _ZZN3cub18CUB_300001_SM_10006detail11scan_by_key21DeviceScanByKeyKernelINS2_10policy_hubIPiii9CustomSumE10Policy1000ES5_S5_S5_NS0_24ReduceByKeyScanTileStateIiiLb1EEE11CustomEqualS6_ijiiEEvT0_PT9_T1_T2_T3_iT4_T5_T6_T7_E12temp_storage;
	add.s32 	%r925, %r924, %r923;
	st.shared.v2.u32 	[%r925], {%r884, %r889};
$L__BB2_16:
	bar.sync 	0;
	ld.shared.v4.u32 	{%r926, %r927, %r928, %r929}, [_ZZN3cub18CUB_300001_SM_10006detail11scan_by_key21DeviceScanByKeyKernelINS2_10policy_hubIPiii9CustomSumE10Policy1000ES5_S5_S5_NS0_24ReduceByKeyScanTileStateIiiLb1EEE11CustomEqualS6_ijiiEEvT0_PT9_T1_T2_T3_iT4_T5_T6_T7_E12temp_storage];
	or.b32  	%r930, %r928, %r926;
	setp.eq.s32 	%p228, %r928, 0;
	selp.b32 	%r931, %r927, 0, %p228;
	add.s32 	%r932, %r931, %r929;
	setp.eq.s32 	%p229, %r6, 2;
	selp.b32 	%r933, %r930, %r926, %p229;
	selp.b32 	%r934, %r932, %r927, %p229;
	ld.shared.v4.u32 	{%r935, %r936, %r937, %r938}, [_ZZN3cub18CUB_300001_SM_10006detail11scan_by_key21DeviceScanByKeyKernelINS2_10policy_hubIPiii9CustomSumE10Policy1000ES5_S5_S5_NS0_24ReduceByKeyScanTileStateIiiLb1EEE11CustomEqualS6_ijiiEEvT0_PT9_T1_T2_T3_iT4_T5_T6_T7_E12temp_storage+16];
	or.b32  	%r939, %r935, %r930;
	setp.eq.s32 	%p230, %r935, 0;
	selp.b32 	%r940, %r932, 0, %p230;
	add.s32 	%r941, %r940, %r936;
	setp.eq.s32 	%p231, %r6, 3;
	selp.b32 	%r942, %r939, %r933, %p231;
	selp.b32 	%r943, %r941, %r934, %p231;
	or.b32  	%r944, %r937, %r939;
	setp.eq.s32 	%p232, %r937, 0;
	selp.b32 	%r945, %r941, 0, %p232;
	add.s32 	%r946, %r945, %r938;
	setp.eq.s32 	%p233, %r6, 4;
	selp.b32 	%r947, %r944, %r942, %p233;
	selp.b32 	%r948, %r946, %r943, %p233;
	ld.shared.v4.u32 	{%r949, %r950, %r951, %r952}, [_ZZN3cub18CUB_300001_SM_10006detail11scan_by_key21DeviceScanByKeyKernelINS2_10policy_hubIPiii9CustomSumE10Policy1000ES5_S5_S5_NS0_24ReduceByKeyScanTileStateIiiLb1EEE11CustomEqualS6_ijiiEEvT0_PT9_T1_T2_T3_iT4_T5_T6_T7_E12temp_storage+32];
	or.b32  	%r953, %r949, %r944;
	setp.eq.s32 	%p234, %r949, 0;
	selp.b32 	%r954, %r946, 0, %p234;
	add.s32 	%r955, %r954, %r950;
	setp.eq.s32 	%p235, %r6, 5;
	selp.b32 	%r956, %r953, %r947, %p235;
	selp.b32 	%r957, %r955, %r948, %p235;
	or.b32  	%r958, %r951, %r953;
	setp.eq.s32 	%p236, %r951, 0;
	selp.b32 	%r959, %r955, 0, %p236;
	add.s32 	%r960, %r959, %r952;
	setp.eq.s32 	%p237, %r6, 6;
	selp.b32 	%r961, %r958, %r956, %p237;
	selp.b32 	%r962, %r960, %r957, %p237;
	ld.shared.v4.u32 	{%r963, %r964, %r965, %r966}, [_ZZN3cub18CUB_300001_SM_10006detail11scan_by_key21DeviceScanByKeyKernelINS2_10policy_hubIPiii9CustomSumE10Policy1000ES5_S5_S5_NS0_24ReduceByKeyScanTileStateIiiLb1EEE11CustomEqualS6_ijiiEEvT0_PT9_T1_T2_T3_iT4_T5_T6_T7_E12temp_storage+48];
	or.b32  	%r967, %r963, %r958;
	setp.eq.s32 	%p238, %r963, 0;
	selp.b32 	%r968, %r960, 0, %p238;
	add.s32 	%r969, %r968, %r964;
	setp.eq.s32 	%p239, %r6, 7;
	selp.b32 	%r65, %r967, %r961, %p239;
	selp.b32 	%r66, %r969, %r962, %p239;
	or.b32  	%r67, %r965, %r967;
	setp.eq.s32 	%p240, %r965, 0;
	selp.b32 	%r970, %r969, 0, %p240;
	add.s32 	%r68, %r970, %r966;
	setp.lt.u32 	%p241, %r4, 32;
	@%p241 bra 	$L__BB2_18;
	setp.eq.s32 	%p242, %r1336, 0;
	selp.b32 	%r971, %r66, 0, %p242;
	add.s32 	%r972, %r971, %r1337;
	setp.eq.s32 	%p243, %r802, 0;
	selp.b32 	%r973, 0, %r1336, %p243;
	or.b32  	%r1336, %r65, %r973;
	selp.b32 	%r1337, %r66, %r972, %p243;
	bra.uni 	$L__BB2_34;
$L__BB2_18:
	setp.ne.s32 	%p244, %r4, 0;
	mul.wide.u32 	%rd68, %r1, 16;
	add.s64 	%rd5, %rd3, %rd68;
	@%p244 bra 	$L__BB2_20;
	st.shared.u32 	[_ZZN3cub18CUB_300001_SM_10006detail11scan_by_key21DeviceScanByKeyKernelINS2_10policy_hubIPiii9CustomSumE10Policy1000ES5_S5_S5_NS0_24ReduceByKeyScanTileStateIiiLb1EEE11CustomEqualS6_ijiiEEvT0_PT9_T1_T2_T3_iT4_T5_T6_T7_E12temp_storage+116], %r67;
	st.shared.u32 	[_ZZN3cub18CUB_300001_SM_10006detail11scan_by_key21DeviceScanByKeyKernelINS2_10policy_hubIPiii9CustomSumE10Policy1000ES5_S5_S5_NS0_24ReduceByKeyScanTileStateIiiLb1EEE11CustomEqualS6_ijiiEEvT0_PT9_T1_T2_T3_iT4_T5_T6_T7_E12temp_storage+120], %r68;
	mov.b64 	%rd70, {%r67, %r68};
	add.s64 	%rd69, %rd5, 512;
	mov.b64 	%rd71, 100;
	// begin inline asm
	st.relaxed.gpu.v2.u64 [%rd69], {%rd70, %rd71};
	// end inline asm
$L__BB2_20:
	mov.u32 	%r974, %nctaid.x;
	setp.gt.u32 	%p245, %r974, 499;
	@%p245 bra 	$L__BB2_22;
	membar.cta;
	bra.uni 	$L__BB2_23;
$L__BB2_22:
	mov.b32 	%r975, 450;
	// begin inline asm
	nanosleep.u32 %r975;
	// end inline asm
$L__BB2_23:
	mul.wide.u32 	%rd75, %r4, 16;
	xor.b64  	%rd76, %rd75, -16;
	add.s64 	%rd77, %rd5, %rd76;
	add.s64 	%rd74, %rd77, 512;
$L__BB2_24:
	// begin inline asm
	ld.relaxed.gpu.v2.u64 {%rd72, %rd98}, [%rd74];
	// end inline asm
	setp.eq.s64 	%p246, %rd98, 99;
	mov.b32 	%r976, -1;
	vote.sync.any.pred 	%p247, %p246, %r976;
	@%p247 bra 	$L__BB2_24;
	mov.b64 	{%r980, %r985}, %rd72;
	setp.eq.s64 	%p248, %rd98, 101;
	mov.b32 	%r1028, -1;
	vote.sync.ballot.b32 	%r1029, %p248, %r1028;
	// begin inline asm
	mov.u32 %r978, %lanemask_ge;
	// end inline asm
	and.b32  	%r1030, %r1029, %r978;
	or.b32  	%r1031, %r1030, -2147483648;
	add.s32 	%r1032, %r1031, -1;
	not.b32 	%r1033, %r1031;
	and.b32  	%r1034, %r1033, %r1032;
	popc.b32 	%r982, %r1034;
	mov.b32 	%r986, 1;
	// begin inline asm
	shfl.sync.down.b32 %r979, %r980, %r986, %r982, %r1028;
	// end inline asm
	// begin inline asm
	shfl.sync.down.b32 %r984, %r985, %r986, %r982, %r1028;
	// end inline asm
	setp.lt.s32 	%p250, %r802, %r982;
	setp.eq.s32 	%p251, %r980, 0;
	selp.b32 	%r1035, %r979, 0, %p250;
	or.b32  	%r990, %r1035, %r980;
	selp.b32 	%r1036, %r984, 0, %p251;
	selp.b32 	%r1037, %r1036, 0, %p250;
	add.s32 	%r995, %r1037, %r985;
	mov.b32 	%r996, 2;
	// begin inline asm
	shfl.sync.down.b32 %r989, %r990, %r996, %r982, %r1028;
	// end inline asm
	// begin inline asm
	shfl.sync.down.b32 %r994, %r995, %r996, %r982, %r1028;
	// end inline asm
	add.s32 	%r1038, %r802, 2;
	setp.gt.s32 	%p252, %r1038, %r982;
	setp.eq.s32 	%p253, %r990, 0;
	selp.b32 	%r1039, %r994, 0, %p253;
	selp.b32 	%r1040, 0, %r989, %p252;
	or.b32  	%r1000, %r990, %r1040;
	selp.b32 	%r1041, 0, %r1039, %p252;
	add.s32 	%r1005, %r1041, %r995;
	mov.b32 	%r1006, 4;
	// begin inline asm
	shfl.sync.down.b32 %r999, %r1000, %r1006, %r982, %r1028;
	// end inline asm
	// begin inline asm
	shfl.sync.down.b32 %r1004, %r1005, %r1006, %r982, %r1028;
	// end inline asm
	add.s32 	%r72, %r802, 4;
	setp.gt.s32 	%p254, %r72, %r982;
	setp.eq.s32 	%p255, %r1000, 0;
	selp.b32 	%r1042, %r1004, 0, %p255;
	selp.b32 	%r1043, 0, %r999, %p254;
	or.b32  	%r1010, %r1000, %r1043;
	selp.b32 	%r1044, 0, %r1042, %p254;
	add.s32 	%r1015, %r1005, %r1044;
	mov.b32 	%r1016, 8;
	// begin inline asm
	shfl.sync.down.b32 %r1009, %r1010, %r1016, %r982, %r1028;
	// end inline asm
	// begin inline asm
	shfl.sync.down.b32 %r1014, %r1015, %r1016, %r982, %r1028;
	// end inline asm
	add.s32 	%r73, %r802, 8;
	setp.gt.s32 	%p256, %r73, %r982;
	setp.eq.s32 	%p257, %r1010, 0;
	selp.b32 	%r1045, %r1014, 0, %p257;
	selp.b32 	%r1046, 0, %r1009, %p256;
	or.b32  	%r1020, %r1010, %r1046;
	selp.b32 	%r1047, 0, %r1045, %p256;
	add.s32 	%r1025, %r1015, %r1047;
	mov.b32 	%r1026, 16;
	// begin inline asm
	shfl.sync.down.b32 %r1019, %r1020, %r1026, %r982, %r1028;
	// end inline asm
	// begin inline asm
	shfl.sync.down.b32 %r1024, %r1025, %r1026, %r982, %r1028;
	// end inline asm
	add.s32 	%r74, %r802, 16;
	setp.gt.s32 	%p258, %r74, %r982;
	setp.eq.s32 	%p259, %r1020, 0;
	selp.b32 	%r1048, %r1024, 0, %p259;
	selp.b32 	%r1049, 0, %r1019, %p258;
	or.b32  	%r1334, %r1049, %r1020;
	selp.b32 	%r1050, 0, %r1048, %p258;
	add.s32 	%r1333, %r1025, %r1050;
	not.b32 	%r1051, %r4;
	add.s32 	%r1335, %r1, %r1051;
	add.s64 	%rd8, %rd3, 512;
$L__BB2_26:
	setp.ne.s64 	%p260, %rd98, 101;
	mov.b32 	%r1052, -1;
	vote.sync.all.pred 	%p261, %p260, %r1052;
	not.pred 	%p262, %p261;
	@%p262 bra 	$L__BB2_30;
	mul.wide.s32 	%rd84, %r1335, 16;
	add.s64 	%rd85, %rd8, %rd84;
	add.s64 	%rd83, %rd85, -512;
$L__BB2_28:
	// begin inline asm
	ld.relaxed.gpu.v2.u64 {%rd81, %rd98}, [%rd83];
	// end inline asm
	setp.eq.s64 	%p276, %rd98, 99;
	mov.b32 	%r1067, -1;
	vote.sync.any.pred 	%p277, %p276, %r1067;
	@%p277 bra 	$L__BB2_28;
	mov.b64 	{%r1070, %r1075}, %rd81;
	setp.eq.s64 	%p278, %rd98, 101;
	mov.b32 	%r1118, -1;
	vote.sync.ballot.b32 	%r1119, %p278, %r1118;
	and.b32  	%r1120, %r1119, %r978;
	or.b32  	%r1121, %r1120, -2147483648;
	add.s32 	%r1122, %r1121, -1;
	not.b32 	%r1123, %r1121;
	and.b32  	%r1124, %r1123, %r1122;
	popc.b32 	%r1072, %r1124;
	mov.b32 	%r1076, 1;
	// begin inline asm
	shfl.sync.down.b32 %r1069, %r1070, %r1076, %r1072, %r1118;
	// end inline asm
	// begin inline asm
	shfl.sync.down.b32 %r1074, %r1075, %r1076, %r1072, %r1118;
	// end inline asm
	setp.lt.s32 	%p280, %r802, %r1072;
	setp.eq.s32 	%p281, %r1070, 0;
	selp.b32 	%r1125, %r1069, 0, %p280;
	or.b32  	%r1080, %r1125, %r1070;
	selp.b32 	%r1126, %r1074, 0, %p281;
	selp.b32 	%r1127, %r1126, 0, %p280;
	add.s32 	%r1085, %r1127, %r1075;
	mov.b32 	%r1086, 2;
	// begin inline asm
	shfl.sync.down.b32 %r1079, %r1080, %r1086, %r1072, %r1118;
	// end inline asm
	// begin inline asm
	shfl.sync.down.b32 %r1084, %r1085, %r1086, %r1072, %r1118;
	// end inline asm
	add.s32 	%r1128, %r802, 2;
	setp.gt.s32 	%p282, %r1128, %r1072;
	setp.eq.s32 	%p283, %r1080, 0;
	selp.b32 	%r1129, %r1084, 0, %p283;
	selp.b32 	%r1130, 0, %r1079, %p282;
	or.b32  	%r1090, %r1080, %r1130;
	selp.b32 	%r1131, 0, %r1129, %p282;
	add.s32 	%r1095, %r1131, %r1085;
	mov.b32 	%r1096, 4;
	// begin inline asm
	shfl.sync.down.b32 %r1089, %r1090, %r1096, %r1072, %r1118;
	// end inline asm
	// begin inline asm
	shfl.sync.down.b32 %r1094, %r1095, %r1096, %r1072, %r1118;
	// end inline asm
	setp.gt.s32 	%p284, %r72, %r1072;
	setp.eq.s32 	%p285, %r1090, 0;
	selp.b32 	%r1132, %r1094, 0, %p285;
	selp.b32 	%r1133, 0, %r1089, %p284;
	or.b32  	%r1100, %r1090, %r1133;
	selp.b32 	%r1134, 0, %r1132, %p284;
	add.s32 	%r1105, %r1095, %r1134;
	mov.b32 	%r1106, 8;
	// begin inline asm
	shfl.sync.down.b32 %r1099, %r1100, %r1106, %r1072, %r1118;
	// end inline asm
	// begin inline asm
	shfl.sync.down.b32 %r1104, %r1105, %r1106, %r1072, %r1118;
	// end inline asm
	setp.gt.s32 	%p286, %r73, %r1072;
	setp.eq.s32 	%p287, %r1100, 0;
	selp.b32 	%r1135, %r1104, 0, %p287;
	selp.b32 	%r1136, 0, %r1099, %p286;
	or.b32  	%r1110, %r1100, %r1136;
	selp.b32 	%r1137, 0, %r1135, %p286;
	add.s32 	%r1115, %r1105, %r1137;
	mov.b32 	%r1116, 16;
	// begin inline asm
	shfl.sync.down.b32 %r1109, %r1110, %r1116, %r1072, %r1118;
	// end inline asm
	// begin inline asm
	shfl.sync.down.b32 %r1114, %r1115, %r1116, %r1072, %r1118;
	// end inline asm
	setp.gt.s32 	%p288, %r74, %r1072;
	setp.eq.s32 	%p289, %r1110, 0;
	selp.b32 	%r1138, %r1114, 0, %p289;
	selp.b32 	%r1139, 0, %r1109, %p288;
	selp.b32 	%r1140, 0, %r1138, %p288;
	add.s32 	%r1141, %r1115, %r1140;
	or.b32  	%r1142, %r1139, %r1334;
	or.b32  	%r81, %r1142, %r1110;
	setp.eq.s32 	%p290, %r1334, 0;
	selp.b32 	%r1143, %r1141, 0, %p290;
	add.s32 	%r1333, %r1143, %r1333;
	add.s32 	%r1335, %r1335, -32;
	mov.u32 	%r1334, %r81;
	bra.uni 	$L__BB2_26;
$L__BB2_30:
	@%p244 bra 	$L__BB2_32;
	or.b32  	%r1054, %r1334, %r67;
	setp.eq.s32 	%p264, %r67, 0;
	selp.b32 	%r1055, %r1333, 0, %p264;
	add.s32 	%r1056, %r1055, %r68;
	mov.b64 	%rd79, {%r1054, %r1056};
	add.s64 	%rd78, %rd5, 512;
	mov.b64 	%rd80, 101;
	// begin inline asm
	st.relaxed.gpu.v2.u64 [%rd78], {%rd79, %rd80};
	// end inline asm
	st.shared.u32 	[_ZZN3cub18CUB_300001_SM_10006detail11scan_by_key21DeviceScanByKeyKernelINS2_10policy_hubIPiii9CustomSumE10Policy1000ES5_S5_S5_NS0_24ReduceByKeyScanTileStateIiiLb1EEE11CustomEqualS6_ijiiEEvT0_PT9_T1_T2_T3_iT4_T5_T6_T7_E12temp_storage+100], %r1334;
	st.shared.v2.u32 	[_ZZN3cub18CUB_300001_SM_10006detail11scan_by_key21DeviceScanByKeyKernelINS2_10policy_hubIPiii9CustomSumE10Policy1000ES5_S5_S5_NS0_24ReduceByKeyScanTileStateIiiLb1EEE11CustomEqualS6_ijiiEEvT0_PT9_T1_T2_T3_iT4_T5_T6_T7_E12temp_storage+104], {%r1333, %r1054};
	st.shared.u32 	[_ZZN3cub18CUB_300001_SM_10006detail11scan_by_key21DeviceScanByKeyKernelINS2_10policy_hubIPiii9CustomSumE10Policy1000ES5_S5_S5_NS0_24ReduceByKeyScanTileStateIiiLb1EEE11CustomEqualS6_ijiiEEvT0_PT9_T1_T2_T3_iT4_T5_T6_T7_E12temp_storage+112], %r1056;
$L__BB2_32:
	setp.ne.s32 	%p265, %r802, 0;
	@%p265 bra 	$L__BB2_34;
	st.shared.v2.u32 	[_ZZN3cub18CUB_300001_SM_10006detail11scan_by_key21DeviceScanByKeyKernelINS2_10policy_hubIPiii9CustomSumE10Policy1000ES5_S5_S5_NS0_24ReduceByKeyScanTileStateIiiLb1EEE11CustomEqualS6_ijiiEEvT0_PT9_T1_T2_T3_iT4_T5_T6_T7_E12temp_storage+72], {%r1334, %r1333};
	mov.u32 	%r1336, %r1334;
	mov.u32 	%r1337, %r1333;
$L__BB2_34:
	setp.ne.s32 	%p266, %r11, %r12;
	selp.u32 	%r1343, 1, 0, %p266;
	setp.ne.s32 	%p267, %r10, %r11;
	selp.u32 	%r1344, 1, 0, %p267;
	setp.ne.s32 	%p268, %r9, %r10;
	selp.u32 	%r1345, 1, 0, %p268;
	setp.ne.s32 	%p269, %r1332, %r9;
	selp.u32 	%r1346, 1, 0, %p269;
	setp.ne.s32 	%p270, %r15, %r16;
	selp.u32 	%r1339, 1, 0, %p270;
	setp.ne.s32 	%p271, %r14, %r15;
	selp.u32 	%r1340, 1, 0, %p271;
	setp.ne.s32 	%p272, %r13, %r14;
	selp.u32 	%r1341, 1, 0, %p272;
	setp.ne.s32 	%p273, %r12, %r13;
	selp.u32 	%r1342, 1, 0, %p273;
	setp.eq.s32 	%p274, %r4, 0;
	bar.sync 	0;
	ld.shared.u32 	%r1057, [_ZZN3cub18CUB_300001_SM_10006detail11scan_by_key21DeviceScanByKeyKernelINS2_10policy_hubIPiii9CustomSumE10Policy1000ES5_S5_S5_NS0_24ReduceByKeyScanTileStateIiiLb1EEE11CustomEqualS6_ijiiEEvT0_PT9_T1_T2_T3_iT4_T5_T6_T7_E12temp_storage+76];
	setp.eq.s32 	%p275, %r1336, 0;
	selp.b32 	%r1058, %r1057, 0, %p275;
	selp.b32 	%r1059, 0, %r1058, %p274;
	add.s32 	%r1355, %r1337, %r1059;
	selp.b32 	%r1060, 0, %r1355, %p269;
	add.s32 	%r1354, %r1060, %r18;
	selp.b32 	%r1061, 0, %r1354, %p268;
	add.s32 	%r1353, %r19, %r1061;
	selp.b32 	%r1062, 0, %r1353, %p267;
	add.s32 	%r1352, %r20, %r1062;
	selp.b32 	%r1063, 0, %r1352, %p266;
	add.s32 	%r1351, %r21, %r1063;
	selp.b32 	%r1064, 0, %r1351, %p273;
	add.s32 	%r1350, %r22, %r1064;
	selp.b32 	%r1065, 0, %r1350, %p272;
	add.s32 	%r1349, %r23, %r1065;
	selp.b32 	%r1066, 0, %r1349, %p271;
	add.s32 	%r1348, %r24, %r1066;
	selp.b32 	%r1347, 0, %r1348, %p270;
$L__BB2_35:
	ld.param.u32 	%r1328, [_ZN3cub18CUB_300001_SM_10006detail11scan_by_key21DeviceScanByKeyKernelINS2_10policy_hubIPiii9CustomSumE10Policy1000ES5_S5_S5_NS0_24ReduceByKeyScanTileStateIiiLb1EEE11CustomEqualS6_ijiiEEvT0_PT9_T1_T2_T3_iT4_T5_T6_T7__param_8];
	ld.param.u64 	%rd97, [_ZN3cub18CUB_300001_SM_10006detail11scan_by_key21DeviceScanByKeyKernelINS2_10policy_hubIPiii9CustomSumE10Policy1000ES5_S5_S5_NS0_24ReduceByKeyScanTileStateIiiLb1EEE11CustomEqualS6_ijiiEEvT0_PT9_T1_T2_T3_iT4_T5_T6_T7__param_3];
	add.s32 	%r1299, %r25, %r1347;
	bar.sync 	0;
	setp.eq.s32 	%p338, %r1346, 0;
	selp.b32 	%r1300, %r1355, 0, %p338;
	add.s32 	%r1301, %r1328, %r1300;
	setp.eq.s32 	%p339, %r1345, 0;
	selp.b32 	%r1302, %r1354, 0, %p339;
	add.s32 	%r1303, %r1328, %r1302;
	setp.eq.s32 	%p340, %r1344, 0;
	selp.b32 	%r1304, %r1353, 0, %p340;
	add.s32 	%r1305, %r1328, %r1304;
	setp.eq.s32 	%p341, %r1343, 0;
	selp.b32 	%r1306, %r1352, 0, %p341;
	add.s32 	%r1307, %r1328, %r1306;
	setp.eq.s32 	%p342, %r1342, 0;
	selp.b32 	%r1308, %r1351, 0, %p342;
	add.s32 	%r1309, %r1328, %r1308;
	setp.eq.s32 	%p343, %r1341, 0;
	selp.b32 	%r1310, %r1350, 0, %p343;
	add.s32 	%r1311, %r1328, %r1310;
	setp.eq.s32 	%p344, %r1340, 0;
	selp.b32 	%r1312, %r1349, 0, %p344;
	add.s32 	%r1313, %r1328, %r1312;
	setp.eq.s32 	%p345, %r1339, 0;
	selp.b32 	%r1314, %r1348, 0, %p345;
	add.s32 	%r1315, %r1328, %r1314;
	setp.eq.s32 	%p346, %r1338, 0;
	selp.b32 	%r1316, %r1299, 0, %p346;
	add.s32 	%r1317, %r1328, %r1316;
	st.shared.u32 	[%r8], %r1301;
	st.shared.u32 	[%r8+4], %r1303;
	st.shared.u32 	[%r8+8], %r1305;
	st.shared.u32 	[%r8+12], %r1307;
	st.shared.u32 	[%r8+16], %r1309;
	st.shared.u32 	[%r8+20], %r1311;
	st.shared.u32 	[%r8+24], %r1313;
	st.shared.u32 	[%r8+28], %r1315;
	st.shared.u32 	[%r8+32], %r1317;
	bar.warp.sync 	-1;
	ld.shared.u32 	%r1318, [%r7];
	ld.shared.u32 	%r1319, [%r7+128];
	ld.shared.u32 	%r1320, [%r7+256];
	ld.shared.u32 	%r1321, [%r7+384];
	ld.shared.u32 	%r1322, [%r7+512];
	ld.shared.u32 	%r1323, [%r7+640];
	ld.shared.u32 	%r1324, [%r7+768];
	ld.shared.u32 	%r1325, [%r7+896];
	ld.shared.u32 	%r1326, [%r7+1024];
	cvta.to.global.u64 	%rd89, %rd97;
	add.s64 	%rd91, %rd89, %rd61;
	st.global.u32 	[%rd91], %r1318;
	st.global.u32 	[%rd91+128], %r1319;
	st.global.u32 	[%rd91+256], %r1320;
	st.global.u32 	[%rd91+384], %r1321;
	st.global.u32 	[%rd91+512], %r1322;
	st.global.u32 	[%rd91+640], %r1323;
	st.global.u32 	[%rd91+768], %r1324;
	st.global.u32 	[%rd91+896], %r1325;
	st.global.u32 	[%rd91+1024], %r1326;
	bra.uni 	$L__BB2_126;
$L__BB2_36:
	setp.eq.s32 	%p17, %r3, 0;
	@%p17 bra 	$L__BB2_126;
	cvt.u64.u32 	%rd12, %r2;
	mul.wide.u32 	%rd27, %r2, 4;
	add.s64 	%rd28, %rd2, %rd27;
	mov.u32 	%r121, %tid.x;
	ld.global.u32 	%r1364, [%rd28];
	and.b32  	%r296, %r121, 31;
	and.b32  	%r297, %r121, 992;
	mul.lo.s32 	%r298, %r297, 9;
	or.b32  	%r123, %r298, %r296;
	setp.ge.u32 	%p18, %r123, %r3;
	shl.b32 	%r124, %r123, 2;
	cvt.u64.u32 	%rd29, %r124;
	add.s64 	%rd13, %rd28, %rd29;
	mov.u32 	%r1356, %r1364;
	@%p18 bra 	$L__BB2_39;
	ld.global.u32 	%r1356, [%rd13];
$L__BB2_39:
	add.s32 	%r127, %r123, 32;
	setp.ge.u32 	%p19, %r127, %r3;
	mov.u32 	%r1357, %r1364;
	@%p19 bra 	$L__BB2_41;
	ld.global.u32 	%r1357, [%rd13+128];
$L__BB2_41:
	add.s32 	%r130, %r123, 64;
	setp.ge.u32 	%p20, %r130, %r3;
	mov.u32 	%r1358, %r1364;
	@%p20 bra 	$L__BB2_43;
	ld.global.u32 	%r1358, [%rd13+256];
$L__BB2_43:
	add.s32 	%r133, %r123, 96;
	setp.ge.u32 	%p21, %r133, %r3;
	mov.u32 	%r1359, %r1364;
	@%p21 bra 	$L__BB2_45;
	ld.global.u32 	%r1359, [%rd13+384];
$L__BB2_45:
	add.s32 	%r136, %r123, 128;
	setp.ge.u32 	%p22, %r136, %r3;
	mov.u32 	%r1360, %r1364;
	@%p22 bra 	$L__BB2_47;
	ld.global.u32 	%r1360, [%rd13+512];
$L__BB2_47:
	add.s32 	%r139, %r123, 160;
	setp.ge.u32 	%p23, %r139, %r3;
	mov.u32 	%r1361, %r1364;
	@%p23 bra 	$L__BB2_49;
	ld.global.u32 	%r1361, [%rd13+640];
$L__BB2_49:
	add.s32 	%r142, %r123, 192;
	setp.ge.u32 	%p24, %r142, %r3;
	mov.u32 	%r1362, %r1364;
	@%p24 bra 	$L__BB2_51;
	ld.global.u32 	%r1362, [%rd13+768];
$L__BB2_51:
	add.s32 	%r145, %r123, 224;
	setp.ge.u32 	%p25, %r145, %r3;
	mov.u32 	%r1363, %r1364;
	@%p25 bra 	$L__BB2_53;
	ld.global.u32 	%r1363, [%rd13+896];
$L__BB2_53:
	add.s32 	%r148, %r123, 256;
	setp.ge.u32 	%p26, %r148, %r3;
	@%p26 bra 	$L__BB2_55;
	ld.global.u32 	%r1364, [%rd13+1024];
$L__BB2_55:
	setp.ge.u32 	%p27, %r123, %r3;
	// begin inline asm
	mov.u32 %r299, %laneid;
	// end inline asm
	shr.u32 	%r152, %r121, 5;
	mad.lo.s32 	%r300, %r152, 288, %r299;
	shl.b32 	%r301, %r300, 2;
	mov.u32 	%r302, _ZZN3cub18CUB_300001_SM_10006detail11scan_by_key21DeviceScanByKeyKernelINS2_10policy_hubIPiii9CustomSumE10Policy1000ES5_S5_S5_NS0_24ReduceByKeyScanTileStateIiiLb1EEE11CustomEqualS6_ijiiEEvT0_PT9_T1_T2_T3_iT4_T5_T6_T7_E12temp_storage;
	add.s32 	%r153, %r302, %r301;
	st.shared.u32 	[%r153], %r1356;
	st.shared.u32 	[%r153+128], %r1357;
	st.shared.u32 	[%r153+256], %r1358;
	st.shared.u32 	[%r153+384], %r1359;
	st.shared.u32 	[%r153+512], %r1360;
	st.shared.u32 	[%r153+640], %r1361;
	st.shared.u32 	[%r153+768], %r1362;
	st.shared.u32 	[%r153+896], %r1363;
	st.shared.u32 	[%r153+1024], %r1364;
	bar.warp.sync 	-1;
	shl.b32 	%r303, %r299, 5;
	add.s32 	%r154, %r153, %r303;
	ld.shared.u32 	%r155, [%r154];
	ld.shared.u32 	%r156, [%r154+4];
	ld.shared.u32 	%r157, [%r154+8];
	ld.shared.u32 	%r158, [%r154+12];
	ld.shared.u32 	%r159, [%r154+16];
	ld.shared.u32 	%r160, [%r154+20];
	ld.shared.u32 	%r161, [%r154+24];
	ld.shared.u32 	%r162, [%r154+28];
	ld.shared.u32 	%r163, [%r154+32];
	bar.sync 	0;
	shl.b64 	%rd31, %rd12, 2;
	add.s64 	%rd32, %rd1, %rd31;
	ld.global.u32 	%r1373, [%rd32];
	add.s64 	%rd14, %rd32, %rd29;
	mov.u32 	%r1365, %r1373;
	@%p27 bra 	$L__BB2_57;
	ld.global.u32 	%r1365, [%rd14];
$L__BB2_57:
	setp.ge.u32 	%p28, %r127, %r3;
	mov.u32 	%r1366, %r1373;
	@%p28 bra 	$L__BB2_59;
	ld.global.u32 	%r1366, [%rd14+128];
$L__BB2_59:
	setp.ge.u32 	%p29, %r130, %r3;
	mov.u32 	%r1367, %r1373;
	@%p29 bra 	$L__BB2_61;
	ld.global.u32 	%r1367, [%rd14+256];
$L__BB2_61:
	setp.ge.u32 	%p30, %r133, %r3;
	mov.u32 	%r1368, %r1373;
	@%p30 bra 	$L__BB2_63;
	ld.global.u32 	%r1368, [%rd14+384];
$L__BB2_63:
	setp.ge.u32 	%p31, %r136, %r3;
	mov.u32 	%r1369, %r1373;
	@%p31 bra 	$L__BB2_65;
	ld.global.u32 	%r1369, [%rd14+512];
$L__BB2_65:
	setp.ge.u32 	%p32, %r139, %r3;
	mov.u32 	%r1370, %r1373;
	@%p32 bra 	$L__BB2_67;
	ld.global.u32 	%r1370, [%rd14+640];
$L__BB2_67:
	setp.ge.u32 	%p33, %r142, %r3;
	mov.u32 	%r1371, %r1373;
	@%p33 bra 	$L__BB2_69;
	ld.global.u32 	%r1371, [%rd14+768];
$L__BB2_69:
	setp.ge.u32 	%p34, %r145, %r3;
	mov.u32 	%r1372, %r1373;
	@%p34 bra 	$L__BB2_71;
	ld.global.u32 	%r1372, [%rd14+896];
$L__BB2_71:
	setp.ge.u32 	%p35, %r148, %r3;
	@%p35 bra 	$L__BB2_73;
	ld.global.u32 	%r1373, [%rd14+1024];
$L__BB2_73:
	st.shared.u32 	[%r153], %r1365;
	st.shared.u32 	[%r153+128], %r1366;
	st.shared.u32 	[%r153+256], %r1367;
	st.shared.u32 	[%r153+384], %r1368;
	st.shared.u32 	[%r153+512], %r1369;
	st.shared.u32 	[%r153+640], %r1370;
	st.shared.u32 	[%r153+768], %r1371;
	st.shared.u32 	[%r153+896], %r1372;
	st.shared.u32 	[%r153+1024], %r1373;
	bar.warp.sync 	-1;
	ld.shared.u32 	%r183, [%r154];
	ld.shared.u32 	%r184, [%r154+4];
	ld.shared.u32 	%r185, [%r154+8];
	ld.shared.u32 	%r186, [%r154+12];
	ld.shared.u32 	%r187, [%r154+16];
	ld.shared.u32 	%r188, [%r154+20];
	ld.shared.u32 	%r189, [%r154+24];
	ld.shared.u32 	%r190, [%r154+28];
	ld.shared.u32 	%r191, [%r154+32];
	bar.sync 	0;
	setp.ne.s32 	%p36, %r1, 0;
	@%p36 bra 	$L__BB2_81;
	shl.b32 	%r629, %r121, 2;
	mov.u32 	%r630, _ZZN3cub18CUB_300001_SM_10006detail11scan_by_key21DeviceScanByKeyKernelINS2_10policy_hubIPiii9CustomSumE10Policy1000ES5_S5_S5_NS0_24ReduceByKeyScanTileStateIiiLb1EEE11CustomEqualS6_ijiiEEvT0_PT9_T1_T2_T3_iT4_T5_T6_T7_E12temp_storage;
	add.s32 	%r631, %r630, %r629;
	add.s32 	%r192, %r631, 1148;
	st.shared.u32 	[%r631+1148], %r163;
	bar.sync 	0;
	setp.eq.s32 	%p131, %r121, 0;
	mov.b32 	%r1374, 1;
	@%p131 bra 	$L__BB2_76;
	ld.shared.u32 	%r632, [%r192+-4];
	setp.ne.s32 	%p132, %r632, %r155;
	selp.u32 	%r1374, 1, 0, %p132;
$L__BB2_76:
	setp.ne.s32 	%p133, %r155, %r156;
	setp.ne.s32 	%p134, %r156, %r157;
	setp.ne.s32 	%p135, %r157, %r158;
	setp.ne.s32 	%p136, %r158, %r159;
	setp.ne.s32 	%p137, %r159, %r160;
	setp.ne.s32 	%p138, %r160, %r161;
	setp.ne.s32 	%p139, %r161, %r162;
	setp.ne.s32 	%p140, %r162, %r163;
	mul.lo.s32 	%r693, %r121, 9;
	setp.eq.s32 	%p141, %r693, %r3;
	selp.b32 	%r1391, 1, %r1374, %p141;
	add.s32 	%r694, %r693, 1;
	setp.eq.s32 	%p142, %r694, %r3;
	or.pred  	%p1, %p142, %p133;
	selp.u32 	%r1390, 1, 0, %p1;
	add.s32 	%r695, %r693, 2;
	setp.eq.s32 	%p143, %r695, %r3;
	or.pred  	%p2, %p143, %p134;
	selp.u32 	%r1389, 1, 0, %p2;
	add.s32 	%r696, %r693, 3;
	setp.eq.s32 	%p144, %r696, %r3;
	or.pred  	%p3, %p144, %p135;
	selp.u32 	%r1388, 1, 0, %p3;
	add.s32 	%r697, %r693, 4;
	setp.eq.s32 	%p145, %r697, %r3;
	or.pred  	%p4, %p145, %p136;
	selp.u32 	%r1387, 1, 0, %p4;
	add.s32 	%r698, %r693, 5;
	setp.eq.s32 	%p146, %r698, %r3;
	or.pred  	%p5, %p146, %p137;
	selp.u32 	%r1386, 1, 0, %p5;
	add.s32 	%r699, %r693, 6;
	setp.eq.s32 	%p147, %r699, %r3;
	or.pred  	%p6, %p147, %p138;
	selp.u32 	%r1385, 1, 0, %p6;
	add.s32 	%r700, %r693, 7;
	setp.eq.s32 	%p148, %r700, %r3;
	or.pred  	%p7, %p148, %p139;
	selp.u32 	%r1384, 1, 0, %p7;
	add.s32 	%r701, %r693, 8;
	setp.eq.s32 	%p149, %r701, %r3;
	or.pred  	%p150, %p149, %p140;
	selp.u32 	%r1383, 1, 0, %p150;
	or.b32  	%r702, %r1391, %r1390;
	selp.b32 	%r703, 0, %r183, %p1;
	add.s32 	%r704, %r184, %r703;
	or.b32  	%r705, %r702, %r1389;
	selp.b32 	%r706, 0, %r704, %p2;
	add.s32 	%r707, %r185, %r706;
	or.b32  	%r708, %r705, %r1388;
	selp.b32 	%r709, 0, %r707, %p3;
	add.s32 	%r710, %r186, %r709;
	or.b32  	%r711, %r708, %r1387;
	selp.b32 	%r712, 0, %r710, %p4;
	add.s32 	%r713, %r187, %r712;
	or.b32  	%r714, %r711, %r1386;
	selp.b32 	%r715, 0, %r713, %p5;
	add.s32 	%r716, %r188, %r715;
	or.b32  	%r717, %r714, %r1385;
	selp.b32 	%r718, 0, %r716, %p6;
	add.s32 	%r719, %r189, %r718;
	or.b32  	%r720, %r717, %r1384;
	selp.b32 	%r721, 0, %r719, %p7;
	add.s32 	%r722, %r190, %r721;
	or.b32  	%r634, %r720, %r1383;
	selp.b32 	%r723, 0, %r722, %p150;
	add.s32 	%r639, %r191, %r723;
	mov.b32 	%r690, 1;
	mov.b32 	%r691, 0;
	mov.b32 	%r692, -1;
	// begin inline asm
	shfl.sync.up.b32 %r633, %r634, %r690, %r691, %r692;
	// end inline asm
	// begin inline asm
	shfl.sync.up.b32 %r638, %r639, %r690, %r691, %r692;
	// end inline asm
	setp.eq.s32 	%p151, %r634, 0;
	selp.b32 	%r724, %r638, 0, %p151;
	setp.lt.s32 	%p152, %r299, 1;
	selp.b32 	%r725, 0, %r633, %p152;
	or.b32  	%r644, %r725, %r634;
	selp.b32 	%r726, 0, %r724, %p152;
	add.s32 	%r649, %r726, %r639;
	mov.b32 	%r650, 2;
	// begin inline asm
	shfl.sync.up.b32 %r643, %r644, %r650, %r691, %r692;
	// end inline asm
	// begin inline asm
	shfl.sync.up.b32 %r648, %r649, %r650, %r691, %r692;
	// end inline asm
	setp.eq.s32 	%p153, %r644, 0;
	selp.b32 	%r727, %r648, 0, %p153;
	setp.lt.s32 	%p154, %r299, 2;
	selp.b32 	%r728, 0, %r643, %p154;
	or.b32  	%r654, %r728, %r644;
	selp.b32 	%r729, 0, %r727, %p154;
	add.s32 	%r659, %r729, %r649;
	mov.b32 	%r660, 4;
	// begin inline asm
	shfl.sync.up.b32 %r653, %r654, %r660, %r691, %r692;
	// end inline asm
	// begin inline asm
	shfl.sync.up.b32 %r658, %r659, %r660, %r691, %r692;
	// end inline asm
	setp.eq.s32 	%p155, %r654, 0;
	selp.b32 	%r730, %r658, 0, %p155;
	setp.lt.s32 	%p156, %r299, 4;
	selp.b32 	%r731, 0, %r653, %p156;
	or.b32  	%r664, %r731, %r654;
	selp.b32 	%r732, 0, %r730, %p156;
	add.s32 	%r669, %r732, %r659;
	mov.b32 	%r670, 8;
	// begin inline asm
	shfl.sync.up.b32 %r663, %r664, %r670, %r691, %r692;
	// end inline asm
	// begin inline asm
	shfl.sync.up.b32 %r668, %r669, %r670, %r691, %r692;
	// end inline asm
	setp.eq.s32 	%p157, %r664, 0;
	selp.b32 	%r733, %r668, 0, %p157;
	setp.lt.s32 	%p158, %r299, 8;
	selp.b32 	%r734, 0, %r663, %p158;
	or.b32  	%r674, %r734, %r664;
	selp.b32 	%r735, 0, %r733, %p158;
	add.s32 	%r679, %r735, %r669;
	mov.b32 	%r680, 16;
	// begin inline asm
	shfl.sync.up.b32 %r673, %r674, %r680, %r691, %r692;
	// end inline asm
	// begin inline asm
	shfl.sync.up.b32 %r678, %r679, %r680, %r691, %r692;
	// end inline asm
	setp.eq.s32 	%p159, %r674, 0;
	selp.b32 	%r736, %r678, 0, %p159;
	setp.lt.s32 	%p160, %r299, 16;
	selp.b32 	%r737, 0, %r673, %p160;
	or.b32  	%r684, %r737, %r674;
	selp.b32 	%r738, 0, %r736, %p160;
	add.s32 	%r689, %r738, %r679;
	// begin inline asm
	shfl.sync.up.b32 %r683, %r684, %r690, %r691, %r692;
	// end inline asm
	// begin inline asm
	shfl.sync.up.b32 %r1400, %r689, %r690, %r691, %r692;
	// end inline asm
	setp.ne.s32 	%p161, %r299, 31;
	@%p161 bra 	$L__BB2_78;
	shl.b32 	%r739, %r152, 3;
	mov.u32 	%r740, _ZZN3cub18CUB_300001_SM_10006detail11scan_by_key21DeviceScanByKeyKernelINS2_10policy_hubIPiii9CustomSumE10Policy1000ES5_S5_S5_NS0_24ReduceByKeyScanTileStateIiiLb1EEE11CustomEqualS6_ijiiEEvT0_PT9_T1_T2_T3_iT4_T5_T6_T7_E12temp_storage;
	add.s32 	%r741, %r740, %r739;
	st.shared.v2.u32 	[%r741], {%r684, %r689};
$L__BB2_78:
	bar.sync 	0;
	setp.lt.u32 	%p162, %r121, 32;
	@%p162 bra 	$L__BB2_80;
	ld.shared.u32 	%r742, [_ZZN3cub18CUB_300001_SM_10006detail11scan_by_key21DeviceScanByKeyKernelINS2_10policy_hubIPiii9CustomSumE10Policy1000ES5_S5_S5_NS0_24ReduceByKeyScanTileStateIiiLb1EEE11CustomEqualS6_ijiiEEvT0_PT9_T1_T2_T3_iT4_T5_T6_T7_E12temp_storage+4];
	ld.shared.v2.u32 	{%r743, %r744}, [_ZZN3cub18CUB_300001_SM_10006detail11scan_by_key21DeviceScanByKeyKernelINS2_10policy_hubIPiii9CustomSumE10Policy1000ES5_S5_S5_NS0_24ReduceByKeyScanTileStateIiiLb1EEE11CustomEqualS6_ijiiEEvT0_PT9_T1_T2_T3_iT4_T5_T6_T7_E12temp_storage+8];
	setp.eq.s32 	%p163, %r743, 0;
	selp.b32 	%r745, %r742, 0, %p163;
	add.s32 	%r746, %r745, %r744;
	ld.shared.v4.u32 	{%r747, %r748, %r749, %r750}, [_ZZN3cub18CUB_300001_SM_10006detail11scan_by_key21DeviceScanByKeyKernelINS2_10policy_hubIPiii9CustomSumE10Policy1000ES5_S5_S5_NS0_24ReduceByKeyScanTileStateIiiLb1EEE11CustomEqualS6_ijiiEEvT0_PT9_T1_T2_T3_iT4_T5_T6_T7_E12temp_storage+16];
	setp.eq.s32 	%p164, %r747, 0;
	selp.b32 	%r751, %r746, 0, %p164;
	add.s32 	%r752, %r751, %r748;
	setp.eq.s32 	%p165, %r749, 0;
	selp.b32 	%r753, %r752, 0, %p165;
	add.s32 	%r754, %r753, %r750;
	ld.shared.v4.u32 	{%r755, %r756, %r757, %r758}, [_ZZN3cub18CUB_300001_SM_10006detail11scan_by_key21DeviceScanByKeyKernelINS2_10policy_hubIPiii9CustomSumE10Policy1000ES5_S5_S5_NS0_24ReduceByKeyScanTileStateIiiLb1EEE11CustomEqualS6_ijiiEEvT0_PT9_T1_T2_T3_iT4_T5_T6_T7_E12temp_storage+32];
	setp.eq.s32 	%p166, %r755, 0;
	selp.b32 	%r759, %r754, 0, %p166;
	add.s32 	%r760, %r759, %r756;
	setp.eq.s32 	%p167, %r757, 0;
	selp.b32 	%r761, %r760, 0, %p167;
	add.s32 	%r762, %r761, %r758;
	ld.shared.v2.u32 	{%r763, %r764}, [_ZZN3cub18CUB_300001_SM_10006detail11scan_by_key21DeviceScanByKeyKernelINS2_10policy_hubIPiii9CustomSumE10Policy1000ES5_S5_S5_NS0_24ReduceByKeyScanTileStateIiiLb1EEE11CustomEqualS6_ijiiEEvT0_PT9_T1_T2_T3_iT4_T5_T6_T7_E12temp_storage+48];
	setp.eq.s32 	%p168, %r152, 7;
	setp.eq.s32 	%p169, %r763, 0;
	selp.b32 	%r765, %r762, 0, %p169;
	add.s32 	%r766, %r765, %r764;
	setp.eq.s32 	%p170, %r152, 6;
	setp.eq.s32 	%p171, %r152, 5;
	setp.eq.s32 	%p172, %r152, 4;
	setp.eq.s32 	%p173, %r152, 3;
	setp.eq.s32 	%p174, %r152, 2;
	selp.b32 	%r767, %r746, %r742, %p174;
	selp.b32 	%r768, %r752, %r767, %p173;
	selp.b32 	%r769, %r754, %r768, %p172;
	selp.b32 	%r770, %r760, %r769, %p171;
	selp.b32 	%r771, %r762, %r770, %p170;
	selp.b32 	%r772, %r766, %r771, %p168;
	setp.eq.s32 	%p175, %r683, 0;
	selp.b32 	%r773, %r772, 0, %p175;
	add.s32 	%r774, %r773, %r1400;
	setp.eq.s32 	%p176, %r299, 0;
	selp.b32 	%r1400, %r772, %r774, %p176;
$L__BB2_80:
	setp.eq.s32 	%p177, %r121, 0;
	setp.eq.s32 	%p178, %r1391, 0;
	selp.b32 	%r775, %r1400, 0, %p178;
	selp.b32 	%r776, 0, %r775, %p177;
	add.s32 	%r1399, %r776, %r183;
	selp.b32 	%r777, 0, %r1399, %p1;
	add.s32 	%r1398, %r184, %r777;
	selp.b32 	%r778, 0, %r1398, %p2;
	add.s32 	%r1397, %r185, %r778;
	selp.b32 	%r779, 0, %r1397, %p3;
	add.s32 	%r1396, %r186, %r779;
	selp.b32 	%r780, 0, %r1396, %p4;
	add.s32 	%r1395, %r187, %r780;
	selp.b32 	%r781, 0, %r1395, %p5;
	add.s32 	%r1394, %r188, %r781;
	selp.b32 	%r782, 0, %r1394, %p6;
	add.s32 	%r1393, %r189, %r782;
	selp.b32 	%r1392, 0, %r1393, %p7;
	bra.uni 	$L__BB2_106;
$L__BB2_81:
	setp.ne.s32 	%p37, %r121, 0;
	mov.b32 	%r1377, 0;
	@%p37 bra 	$L__BB2_83;
	ld.param.u64 	%rd93, [_ZN3cub18CUB_300001_SM_10006detail11scan_by_key21DeviceScanByKeyKernelINS2_10policy_hubIPiii9CustomSumE10Policy1000ES5_S5_S5_NS0_24ReduceByKeyScanTileStateIiiLb1EEE11CustomEqualS6_ijiiEEvT0_PT9_T1_T2_T3_iT4_T5_T6_T7__param_1];
	cvta.to.global.u64 	%rd33, %rd93;
	mul.wide.u32 	%rd34, %r1, 4;
	add.s64 	%rd35, %rd33, %rd34;
	ld.global.u32 	%r1377, [%rd35];
$L__BB2_83:
	setp.eq.s32 	%p38, %r121, 0;
	shl.b32 	%r305, %r121, 2;
	mov.u32 	%r306, _ZZN3cub18CUB_300001_SM_10006detail11scan_by_key21DeviceScanByKeyKernelINS2_10policy_hubIPiii9CustomSumE10Policy1000ES5_S5_S5_NS0_24ReduceByKeyScanTileStateIiiLb1EEE11CustomEqualS6_ijiiEEvT0_PT9_T1_T2_T3_iT4_T5_T6_T7_E12temp_storage;
	add.s32 	%r307, %r306, %r305;
	add.s32 	%r220, %r307, 1148;
	st.shared.u32 	[%r307+1148], %r163;
	bar.sync 	0;
	@%p38 bra 	$L__BB2_85;
	ld.shared.u32 	%r1377, [%r220+-4];
$L__BB2_85:
	setp.ne.s32 	%p39, %r1377, %r155;
	setp.ne.s32 	%p40, %r155, %r156;
	setp.ne.s32 	%p41, %r156, %r157;
	setp.ne.s32 	%p42, %r157, %r158;
	setp.ne.s32 	%p43, %r158, %r159;
	setp.ne.s32 	%p44, %r159, %r160;
	setp.ne.s32 	%p45, %r160, %r161;
	setp.ne.s32 	%p46, %r161, %r162;
	setp.ne.s32 	%p47, %r162, %r163;
	mul.lo.s32 	%r368, %r121, 9;
	setp.eq.s32 	%p48, %r368, %r3;
	or.pred  	%p8, %p48, %p39;
	add.s32 	%r369, %r368, 1;
	setp.eq.s32 	%p49, %r369, %r3;
	or.pred  	%p9, %p49, %p40;
	add.s32 	%r370, %r368, 2;
	setp.eq.s32 	%p50, %r370, %r3;
	or.pred  	%p10, %p50, %p41;
	add.s32 	%r371, %r368, 3;
	setp.eq.s32 	%p51, %r371, %r3;
	or.pred  	%p11, %p51, %p42;
	add.s32 	%r372, %r368, 4;
	setp.eq.s32 	%p52, %r372, %r3;
	or.pred  	%p12, %p52, %p43;
	add.s32 	%r373, %r368, 5;
	setp.eq.s32 	%p53, %r373, %r3;
	or.pred  	%p13, %p53, %p44;
	add.s32 	%r374, %r368, 6;
	setp.eq.s32 	%p54, %r374, %r3;
	or.pred  	%p14, %p54, %p45;
	add.s32 	%r375, %r368, 7;
	setp.eq.s32 	%p55, %r375, %r3;
	or.pred  	%p15, %p55, %p46;
	add.s32 	%r376, %r368, 8;
	setp.eq.s32 	%p56, %r376, %r3;
	or.pred  	%p57, %p56, %p47;
	selp.u32 	%r1383, 1, 0, %p57;
	or.pred  	%p58, %p9, %p8;
	selp.b32 	%r377, 0, %r183, %p9;
	add.s32 	%r378, %r184, %r377;
	or.pred  	%p59, %p58, %p10;
	selp.b32 	%r379, 0, %r378, %p10;
	add.s32 	%r380, %r185, %r379;
	or.pred  	%p60, %p59, %p11;
	selp.b32 	%r381, 0, %r380, %p11;
	add.s32 	%r382, %r186, %r381;
	or.pred  	%p61, %p60, %p12;
	selp.b32 	%r383, 0, %r382, %p12;
	add.s32 	%r384, %r187, %r383;
	or.pred  	%p62, %p61, %p13;
	selp.b32 	%r385, 0, %r384, %p13;
	add.s32 	%r386, %r188, %r385;
	or.pred  	%p63, %p62, %p14;
	selp.b32 	%r387, 0, %r386, %p14;
	add.s32 	%r388, %r189, %r387;
	or.pred  	%p64, %p63, %p15;
	selp.b32 	%r389, 0, %r388, %p15;
	add.s32 	%r390, %r190, %r389;
	or.pred  	%p65, %p64, %p57;
	selp.u32 	%r309, 1, 0, %p65;
	selp.b32 	%r391, 0, %r390, %p57;
	add.s32 	%r314, %r191, %r391;
	mov.b32 	%r365, 1;
	mov.b32 	%r366, 0;
	mov.b32 	%r367, -1;
	// begin inline asm
	shfl.sync.up.b32 %r308, %r309, %r365, %r366, %r367;
	// end inline asm
	// begin inline asm
	shfl.sync.up.b32 %r313, %r314, %r365, %r366, %r367;
	// end inline asm
	selp.b32 	%r392, 0, %r313, %p65;
	setp.lt.s32 	%p66, %r299, 1;
	selp.b32 	%r393, 0, %r308, %p66;
	or.b32  	%r319, %r393, %r309;
	selp.b32 	%r394, 0, %r392, %p66;
	add.s32 	%r324, %r394, %r314;
	mov.b32 	%r325, 2;
	// begin inline asm
	shfl.sync.up.b32 %r318, %r319, %r325, %r366, %r367;
	// end inline asm
	// begin inline asm
	shfl.sync.up.b32 %r323, %r324, %r325, %r366, %r367;
	// end inline asm
	setp.eq.s32 	%p67, %r319, 0;
	selp.b32 	%r395, %r323, 0, %p67;
	setp.lt.s32 	%p68, %r299, 2;
	selp.b32 	%r396, 0, %r318, %p68;
	or.b32  	%r329, %r396, %r319;
	selp.b32 	%r397, 0, %r395, %p68;
	add.s32 	%r334, %r397, %r324;
	mov.b32 	%r335, 4;
	// begin inline asm
	shfl.sync.up.b32 %r328, %r329, %r335, %r366, %r367;
	// end inline asm
	// begin inline asm
	shfl.sync.up.b32 %r333, %r334, %r335, %r366, %r367;
	// end inline asm
	setp.eq.s32 	%p69, %r329, 0;
	selp.b32 	%r398, %r333, 0, %p69;
	setp.lt.s32 	%p70, %r299, 4;
	selp.b32 	%r399, 0, %r328, %p70;
	or.b32  	%r339, %r399, %r329;
	selp.b32 	%r400, 0, %r398, %p70;
	add.s32 	%r344, %r400, %r334;
	mov.b32 	%r345, 8;
	// begin inline asm
	shfl.sync.up.b32 %r338, %r339, %r345, %r366, %r367;
	// end inline asm
	// begin inline asm
	shfl.sync.up.b32 %r343, %r344, %r345, %r366, %r367;
	// end inline asm
	setp.eq.s32 	%p71, %r339, 0;
	selp.b32 	%r401, %r343, 0, %p71;
	setp.lt.s32 	%p72, %r299, 8;
	selp.b32 	%r402, 0, %r338, %p72;
	or.b32  	%r349, %r402, %r339;
	selp.b32 	%r403, 0, %r401, %p72;
	add.s32 	%r354, %r403, %r344;
	mov.b32 	%r355, 16;
	// begin inline asm
	shfl.sync.up.b32 %r348, %r349, %r355, %r366, %r367;
	// end inline asm
	// begin inline asm
	shfl.sync.up.b32 %r353, %r354, %r355, %r366, %r367;
	// end inline asm
	setp.eq.s32 	%p73, %r349, 0;
	selp.b32 	%r404, %r353, 0, %p73;
	setp.lt.s32 	%p74, %r299, 16;
	selp.b32 	%r405, 0, %r348, %p74;
	or.b32  	%r359, %r405, %r349;
	selp.b32 	%r406, 0, %r404, %p74;
	add.s32 	%r364, %r406, %r354;
	// begin inline asm
	shfl.sync.up.b32 %r1381, %r359, %r365, %r366, %r367;
	// end inline asm
	// begin inline asm
	shfl.sync.up.b32 %r1382, %r364, %r365, %r366, %r367;
	// end inline asm
	setp.ne.s32 	%p75, %r299, 31;
	@%p75 bra 	$L__BB2_87;
	shl.b32 	%r407, %r152, 3;
	mov.u32 	%r408, _ZZN3cub18CUB_300001_SM_10006detail11scan_by_key21DeviceScanByKeyKernelINS2_10policy_hubIPiii9CustomSumE10Policy1000ES5_S5_S5_NS0_24ReduceByKeyScanTileStateIiiLb1EEE11CustomEqualS6_ijiiEEvT0_PT9_T1_T2_T3_iT4_T5_T6_T7_E12temp_storage;
	add.s32 	%r409, %r408, %r407;
	st.shared.v2.u32 	[%r409], {%r359, %r364};
$L__BB2_87:
	bar.sync 	0;
	ld.shared.v4.u32 	{%r410, %r411, %r412, %r413}, [_ZZN3cub18CUB_300001_SM_10006detail11scan_by_key21DeviceScanByKeyKernelINS2_10policy_hubIPiii9CustomSumE10Policy1000ES5_S5_S5_NS0_24ReduceByKeyScanTileStateIiiLb1EEE11CustomEqualS6_ijiiEEvT0_PT9_T1_T2_T3_iT4_T5_T6_T7_E12temp_storage];
	or.b32  	%r414, %r412, %r410;
	setp.eq.s32 	%p76, %r412, 0;
	selp.b32 	%r415, %r411, 0, %p76;
	add.s32 	%r416, %r415, %r413;
	setp.eq.s32 	%p77, %r152, 2;
	selp.b32 	%r417, %r414, %r410, %p77;
	selp.b32 	%r418, %r416, %r411, %p77;
	ld.shared.v4.u32 	{%r419, %r420, %r421, %r422}, [_ZZN3cub18CUB_300001_SM_10006detail11scan_by_key21DeviceScanByKeyKernelINS2_10policy_hubIPiii9CustomSumE10Policy1000ES5_S5_S5_NS0_24ReduceByKeyScanTileStateIiiLb1EEE11CustomEqualS6_ijiiEEvT0_PT9_T1_T2_T3_iT4_T5_T6_T7_E12temp_storage+16];
	or.b32  	%r423, %r419, %r414;
	setp.eq.s32 	%p78, %r419, 0;
	selp.b32 	%r424, %r416, 0, %p78;
	add.s32 	%r425, %r424, %r420;
	setp.eq.s32 	%p79, %r152, 3;
	selp.b32 	%r426, %r423, %r417, %p79;
	selp.b32 	%r427, %r425, %r418, %p79;
	or.b32  	%r428, %r421, %r423;
	setp.eq.s32 	%p80, %r421, 0;
	selp.b32 	%r429, %r425, 0, %p80;
	add.s32 	%r430, %r429, %r422;
	setp.eq.s32 	%p81, %r152, 4;
	selp.b32 	%r431, %r428, %r426, %p81;
	selp.b32 	%r432, %r430, %r427, %p81;
	ld.shared.v4.u32 	{%r433, %r434, %r435, %r436}, [_ZZN3cub18CUB_300001_SM_10006detail11scan_by_key21DeviceScanByKeyKernelINS2_10policy_hubIPiii9CustomSumE10Policy1000ES5_S5_S5_NS0_24ReduceByKeyScanTileStateIiiLb1EEE11CustomEqualS6_ijiiEEvT0_PT9_T1_T2_T3_iT4_T5_T6_T7_E12temp_storage+32];
	or.b32  	%r437, %r433, %r428;
	setp.eq.s32 	%p82, %r433, 0;
	selp.b32 	%r438, %r430, 0, %p82;
	add.s32 	%r439, %r438, %r434;
	setp.eq.s32 	%p83, %r152, 5;
	selp.b32 	%r440, %r437, %r431, %p83;
	selp.b32 	%r441, %r439, %r432, %p83;
	or.b32  	%r442, %r435, %r437;
	setp.eq.s32 	%p84, %r435, 0;
	selp.b32 	%r443, %r439, 0, %p84;
	add.s32 	%r444, %r443, %r436;
	setp.eq.s32 	%p85, %r152, 6;
	selp.b32 	%r445, %r442, %r440, %p85;
	selp.b32 	%r446, %r444, %r441, %p85;
	ld.shared.v4.u32 	{%r447, %r448, %r449, %r450}, [_ZZN3cub18CUB_300001_SM_10006detail11scan_by_key21DeviceScanByKeyKernelINS2_10policy_hubIPiii9CustomSumE10Policy1000ES5_S5_S5_NS0_24ReduceByKeyScanTileStateIiiLb1EEE11CustomEqualS6_ijiiEEvT0_PT9_T1_T2_T3_iT4_T5_T6_T7_E12temp_storage+48];
	or.b32  	%r451, %r447, %r442;
	setp.eq.s32 	%p86, %r447, 0;
	selp.b32 	%r452, %r444, 0, %p86;
	add.s32 	%r453, %r452, %r448;
	setp.eq.s32 	%p87, %r152, 7;
	selp.b32 	%r228, %r451, %r445, %p87;
	selp.b32 	%r229, %r453, %r446, %p87;
	or.b32  	%r230, %r449, %r451;
	setp.eq.s32 	%p88, %r449, 0;
	selp.b32 	%r454, %r453, 0, %p88;
	add.s32 	%r231, %r454, %r450;
	setp.lt.u32 	%p89, %r121, 32;
	@%p89 bra 	$L__BB2_89;
	setp.eq.s32 	%p90, %r1381, 0;
	selp.b32 	%r455, %r229, 0, %p90;
	add.s32 	%r456, %r455, %r1382;
	setp.eq.s32 	%p91, %r299, 0;
	selp.b32 	%r457, 0, %r1381, %p91;
	or.b32  	%r1381, %r228, %r457;
	selp.b32 	%r1382, %r229, %r456, %p91;
	bra.uni 	$L__BB2_105;
$L__BB2_89:
	setp.ne.s32 	%p92, %r121, 0;
	mul.wide.u32 	%rd36, %r1, 16;
	add.s64 	%rd15, %rd3, %rd36;
	@%p92 bra 	$L__BB2_91;
	st.shared.u32 	[_ZZN3cub18CUB_300001_SM_10006detail11scan_by_key21DeviceScanByKeyKernelINS2_10policy_hubIPiii9CustomSumE10Policy1000ES5_S5_S5_NS0_24ReduceByKeyScanTileStateIiiLb1EEE11CustomEqualS6_ijiiEEvT0_PT9_T1_T2_T3_iT4_T5_T6_T7_E12temp_storage+116], %r230;
	st.shared.u32 	[_ZZN3cub18CUB_300001_SM_10006detail11scan_by_key21DeviceScanByKeyKernelINS2_10policy_hubIPiii9CustomSumE10Policy1000ES5_S5_S5_NS0_24ReduceByKeyScanTileStateIiiLb1EEE11CustomEqualS6_ijiiEEvT0_PT9_T1_T2_T3_iT4_T5_T6_T7_E12temp_storage+120], %r231;
	mov.b64 	%rd38, {%r230, %r231};
	add.s64 	%rd37, %rd15, 512;
	mov.b64 	%rd39, 100;
	// begin inline asm
	st.relaxed.gpu.v2.u64 [%rd37], {%rd38, %rd39};
	// end inline asm
$L__BB2_91:
	mov.u32 	%r458, %nctaid.x;
	setp.gt.u32 	%p93, %r458, 499;
	@%p93 bra 	$L__BB2_93;
	membar.cta;
	bra.uni 	$L__BB2_94;
$L__BB2_93:
	mov.b32 	%r459, 450;
	// begin inline asm
	nanosleep.u32 %r459;
	// end inline asm
$L__BB2_94:
	mul.wide.u32 	%rd43, %r121, 16;
	xor.b64  	%rd44, %rd43, -16;
	add.s64 	%rd45, %rd15, %rd44;
	add.s64 	%rd42, %rd45, 512;
$L__BB2_95:
	// begin inline asm
	ld.relaxed.gpu.v2.u64 {%rd40, %rd99}, [%rd42];
	// end inline asm
	setp.eq.s64 	%p94, %rd99, 99;
	mov.b32 	%r460, -1;
	vote.sync.any.pred 	%p95, %p94, %r460;
	@%p95 bra 	$L__BB2_95;
	mov.b64 	{%r464, %r469}, %rd40;
	setp.eq.s64 	%p96, %rd99, 101;
	mov.b32 	%r512, -1;
	vote.sync.ballot.b32 	%r513, %p96, %r512;
	// begin inline asm
	mov.u32 %r462, %lanemask_ge;
	// end inline asm
	and.b32  	%r514, %r513, %r462;
	or.b32  	%r515, %r514, -2147483648;
	add.s32 	%r516, %r515, -1;
	not.b32 	%r517, %r515;
	and.b32  	%r518, %r517, %r516;
	popc.b32 	%r466, %r518;
	mov.b32 	%r470, 1;
	// begin inline asm
	shfl.sync.down.b32 %r463, %r464, %r470, %r466, %r512;
	// end inline asm
	// begin inline asm
	shfl.sync.down.b32 %r468, %r469, %r470, %r466, %r512;
	// end inline asm
	setp.lt.s32 	%p98, %r299, %r466;
	setp.eq.s32 	%p99, %r464, 0;
	selp.b32 	%r519, %r463, 0, %p98;
	or.b32  	%r474, %r519, %r464;
	selp.b32 	%r520, %r468, 0, %p99;
	selp.b32 	%r521, %r520, 0, %p98;
	add.s32 	%r479, %r521, %r469;
	mov.b32 	%r480, 2;
	// begin inline asm
	shfl.sync.down.b32 %r473, %r474, %r480, %r466, %r512;
	// end inline asm
	// begin inline asm
	shfl.sync.down.b32 %r478, %r479, %r480, %r466, %r512;
	// end inline asm
	add.s32 	%r235, %r299, 2;
	setp.gt.s32 	%p100, %r235, %r466;
	setp.eq.s32 	%p101, %r474, 0;
	selp.b32 	%r522, %r478, 0, %p101;
	selp.b32 	%r523, 0, %r473, %p100;
	or.b32  	%r484, %r474, %r523;
	selp.b32 	%r524, 0, %r522, %p100;
	add.s32 	%r489, %r524, %r479;
	mov.b32 	%r490, 4;
	// begin inline asm
	shfl.sync.down.b32 %r483, %r484, %r490, %r466, %r512;
	// end inline asm
	// begin inline asm
	shfl.sync.down.b32 %r488, %r489, %r490, %r466, %r512;
	// end inline asm
	add.s32 	%r525, %r299, 4;
	setp.gt.s32 	%p102, %r525, %r466;
	setp.eq.s32 	%p103, %r484, 0;
	selp.b32 	%r526, %r488, 0, %p103;
	selp.b32 	%r527, 0, %r483, %p102;
	or.b32  	%r494, %r484, %r527;
	selp.b32 	%r528, 0, %r526, %p102;
	add.s32 	%r499, %r489, %r528;
	mov.b32 	%r500, 8;
	// begin inline asm
	shfl.sync.down.b32 %r493, %r494, %r500, %r466, %r512;
	// end inline asm
	// begin inline asm
	shfl.sync.down.b32 %r498, %r499, %r500, %r466, %r512;
	// end inline asm
	add.s32 	%r236, %r299, 8;
	setp.gt.s32 	%p104, %r236, %r466;
	setp.eq.s32 	%p105, %r494, 0;
	selp.b32 	%r529, %r498, 0, %p105;
	selp.b32 	%r530, 0, %r493, %p104;
	or.b32  	%r504, %r494, %r530;
	selp.b32 	%r531, 0, %r529, %p104;
	add.s32 	%r509, %r499, %r531;
	mov.b32 	%r510, 16;
	// begin inline asm
	shfl.sync.down.b32 %r503, %r504, %r510, %r466, %r512;
	// end inline asm
	// begin inline asm
	shfl.sync.down.b32 %r508, %r509, %r510, %r466, %r512;
	// end inline asm
	add.s32 	%r237, %r299, 16;
	setp.gt.s32 	%p106, %r237, %r466;
	setp.eq.s32 	%p107, %r504, 0;
	selp.b32 	%r532, %r508, 0, %p107;
	selp.b32 	%r533, 0, %r503, %p106;
	or.b32  	%r1378, %r533, %r504;
	selp.b32 	%r534, 0, %r532, %p106;
	add.s32 	%r1379, %r509, %r534;
	not.b32 	%r535, %r121;
	add.s32 	%r1380, %r1, %r535;
	add.s64 	%rd18, %rd3, 512;
$L__BB2_97:
	setp.ne.s64 	%p108, %rd99, 101;
	mov.b32 	%r536, -1;
	vote.sync.all.pred 	%p109, %p108, %r536;
	not.pred 	%p110, %p109;
	@%p110 bra 	$L__BB2_101;
	mul.wide.s32 	%rd52, %r1380, 16;
	add.s64 	%rd53, %rd18, %rd52;
	add.s64 	%rd51, %rd53, -512;
$L__BB2_99:
	// begin inline asm
	ld.relaxed.gpu.v2.u64 {%rd49, %rd99}, [%rd51];
	// end inline asm
	setp.eq.s64 	%p116, %rd99, 99;
	mov.b32 	%r551, -1;
	vote.sync.any.pred 	%p117, %p116, %r551;
	@%p117 bra 	$L__BB2_99;
	mov.b64 	{%r554, %r559}, %rd49;
	setp.eq.s64 	%p118, %rd99, 101;
	mov.b32 	%r602, -1;
	vote.sync.ballot.b32 	%r603, %p118, %r602;
	and.b32  	%r604, %r603, %r462;
	or.b32  	%r605, %r604, -2147483648;
	add.s32 	%r606, %r605, -1;
	not.b32 	%r607, %r605;
	and.b32  	%r608, %r607, %r606;
	popc.b32 	%r556, %r608;
	mov.b32 	%r560, 1;
	// begin inline asm
	shfl.sync.down.b32 %r553, %r554, %r560, %r556, %r602;
	// end inline asm
	// begin inline asm
	shfl.sync.down.b32 %r558, %r559, %r560, %r556, %r602;
	// end inline asm
	setp.lt.s32 	%p120, %r299, %r556;
	setp.eq.s32 	%p121, %r554, 0;
	selp.b32 	%r609, %r553, 0, %p120;
	or.b32  	%r564, %r609, %r554;
	selp.b32 	%r610, %r558, 0, %p121;
	selp.b32 	%r611, %r610, 0, %p120;
	add.s32 	%r569, %r611, %r559;
	mov.b32 	%r570, 2;
	// begin inline asm
	shfl.sync.down.b32 %r563, %r564, %r570, %r556, %r602;
	// end inline asm
	// begin inline asm
	shfl.sync.down.b32 %r568, %r569, %r570, %r556, %r602;
	// end inline asm
	setp.gt.s32 	%p122, %r235, %r556;
	setp.eq.s32 	%p123, %r564, 0;
	selp.b32 	%r612, %r568, 0, %p123;
	selp.b32 	%r613, 0, %r563, %p122;
	or.b32  	%r574, %r564, %r613;
	selp.b32 	%r614, 0, %r612, %p122;
	add.s32 	%r579, %r614, %r569;
	mov.b32 	%r580, 4;
	// begin inline asm
	shfl.sync.down.b32 %r573, %r574, %r580, %r556, %r602;
	// end inline asm
	// begin inline asm
	shfl.sync.down.b32 %r578, %r579, %r580, %r556, %r602;
	// end inline asm
	add.s32 	%r615, %r299, 4;
	setp.gt.s32 	%p124, %r615, %r556;
	setp.eq.s32 	%p125, %r574, 0;
	selp.b32 	%r616, %r578, 0, %p125;
	selp.b32 	%r617, 0, %r573, %p124;
	or.b32  	%r584, %r574, %r617;
	selp.b32 	%r618, 0, %r616, %p124;
	add.s32 	%r589, %r579, %r618;
	mov.b32 	%r590, 8;
	// begin inline asm
	shfl.sync.down.b32 %r583, %r584, %r590, %r556, %r602;
	// end inline asm
	// begin inline asm
	shfl.sync.down.b32 %r588, %r589, %r590, %r556, %r602;
	// end inline asm
	setp.gt.s32 	%p126, %r236, %r556;
	setp.eq.s32 	%p127, %r584, 0;
	selp.b32 	%r619, %r588, 0, %p127;
	selp.b32 	%r620, 0, %r583, %p126;
	or.b32  	%r594, %r584, %r620;
	selp.b32 	%r621, 0, %r619, %p126;
	add.s32 	%r599, %r589, %r621;
	mov.b32 	%r600, 16;
	// begin inline asm
	shfl.sync.down.b32 %r593, %r594, %r600, %r556, %r602;
	// end inline asm
	// begin inline asm
	shfl.sync.down.b32 %r598, %r599, %r600, %r556, %r602;
	// end inline asm
	setp.gt.s32 	%p128, %r237, %r556;
	setp.eq.s32 	%p129, %r594, 0;
	selp.b32 	%r622, %r598, 0, %p129;
	selp.b32 	%r623, 0, %r593, %p128;
	selp.b32 	%r624, 0, %r622, %p128;
	add.s32 	%r625, %r599, %r624;
	or.b32  	%r626, %r623, %r1378;
	or.b32  	%r244, %r626, %r594;
	setp.eq.s32 	%p130, %r1378, 0;
	selp.b32 	%r627, %r625, 0, %p130;
	add.s32 	%r1379, %r627, %r1379;
	add.s32 	%r1380, %r1380, -32;
	mov.u32 	%r1378, %r244;
	bra.uni 	$L__BB2_97;
$L__BB2_101:
	setp.ne.s32 	%p111, %r121, 0;
	@%p111 bra 	$L__BB2_103;
	or.b32  	%r538, %r1378, %r230;
	setp.eq.s32 	%p112, %r230, 0;
	selp.b32 	%r539, %r1379, 0, %p112;
	add.s32 	%r540, %r539, %r231;
	mov.b64 	%rd47, {%r538, %r540};
	add.s64 	%rd46, %rd15, 512;
	mov.b64 	%rd48, 101;
	// begin inline asm
	st.relaxed.gpu.v2.u64 [%rd46], {%rd47, %rd48};
	// end inline asm
	st.shared.u32 	[_ZZN3cub18CUB_300001_SM_10006detail11scan_by_key21DeviceScanByKeyKernelINS2_10policy_hubIPiii9CustomSumE10Policy1000ES5_S5_S5_NS0_24ReduceByKeyScanTileStateIiiLb1EEE11CustomEqualS6_ijiiEEvT0_PT9_T1_T2_T3_iT4_T5_T6_T7_E12temp_storage+100], %r1378;
	st.shared.v2.u32 	[_ZZN3cub18CUB_300001_SM_10006detail11scan_by_key21DeviceScanByKeyKernelINS2_10policy_hubIPiii9CustomSumE10Policy1000ES5_S5_S5_NS0_24ReduceByKeyScanTileStateIiiLb1EEE11CustomEqualS6_ijiiEEvT0_PT9_T1_T2_T3_iT4_T5_T6_T7_E12temp_storage+104], {%r1379, %r538};
	st.shared.u32 	[_ZZN3cub18CUB_300001_SM_10006detail11scan_by_key21DeviceScanByKeyKernelINS2_10policy_hubIPiii9CustomSumE10Policy1000ES5_S5_S5_NS0_24ReduceByKeyScanTileStateIiiLb1EEE11CustomEqualS6_ijiiEEvT0_PT9_T1_T2_T3_iT4_T5_T6_T7_E12temp_storage+112], %r540;
$L__BB2_103:
	setp.ne.s32 	%p113, %r299, 0;
	@%p113 bra 	$L__BB2_105;
	st.shared.v2.u32 	[_ZZN3cub18CUB_300001_SM_10006detail11scan_by_key21DeviceScanByKeyKernelINS2_10policy_hubIPiii9CustomSumE10Policy1000ES5_S5_S5_NS0_24ReduceByKeyScanTileStateIiiLb1EEE11CustomEqualS6_ijiiEEvT0_PT9_T1_T2_T3_iT4_T5_T6_T7_E12temp_storage+72], {%r1378, %r1379};
	mov.u32 	%r1381, %r1378;
	mov.u32 	%r1382, %r1379;
$L__BB2_105:
	selp.u32 	%r1385, 1, 0, %p14;
	selp.u32 	%r1384, 1, 0, %p15;
	selp.u32 	%r1388, 1, 0, %p11;
	selp.u32 	%r1389, 1, 0, %p10;
	selp.u32 	%r1387, 1, 0, %p12;
	selp.u32 	%r1386, 1, 0, %p13;
	selp.u32 	%r1391, 1, 0, %p8;
	selp.u32 	%r1390, 1, 0, %p9;
	setp.eq.s32 	%p114, %r121, 0;
	bar.sync 	0;
	ld.shared.u32 	%r541, [_ZZN3cub18CUB_300001_SM_10006detail11scan_by_key21DeviceScanByKeyKernelINS2_10policy_hubIPiii9CustomSumE10Policy1000ES5_S5_S5_NS0_24ReduceByKeyScanTileStateIiiLb1EEE11CustomEqualS6_ijiiEEvT0_PT9_T1_T2_T3_iT4_T5_T6_T7_E12temp_storage+76];
	setp.eq.s32 	%p115, %r1381, 0;
	selp.b32 	%r542, %r541, 0, %p115;
	selp.b32 	%r543, 0, %r542, %p114;
	add.s32 	%r1400, %r1382, %r543;
	selp.b32 	%r544, 0, %r1400, %p8;
	add.s32 	%r1399, %r544, %r183;
	selp.b32 	%r545, 0, %r1399, %p9;
	add.s32 	%r1398, %r184, %r545;
	selp.b32 	%r546, 0, %r1398, %p10;
	add.s32 	%r1397, %r185, %r546;
	selp.b32 	%r547, 0, %r1397, %p11;
	add.s32 	%r1396, %r186, %r547;
	selp.b32 	%r548, 0, %r1396, %p12;
	add.s32 	%r1395, %r187, %r548;
	selp.b32 	%r549, 0, %r1395, %p13;
	add.s32 	%r1394, %r188, %r549;
	selp.b32 	%r550, 0, %r1394, %p14;
	add.s32 	%r1393, %r189, %r550;
	selp.b32 	%r1392, 0, %r1393, %p15;
$L__BB2_106:
	ld.param.u32 	%r1327, [_ZN3cub18CUB_300001_SM_10006detail11scan_by_key21DeviceScanByKeyKernelINS2_10policy_hubIPiii9CustomSumE10Policy1000ES5_S5_S5_NS0_24ReduceByKeyScanTileStateIiiLb1EEE11CustomEqualS6_ijiiEEvT0_PT9_T1_T2_T3_iT4_T5_T6_T7__param_8];
	add.s32 	%r783, %r190, %r1392;
	bar.sync 	0;
	setp.eq.s32 	%p179, %r1391, 0;
	selp.b32 	%r784, %r1400, 0, %p179;
	add.s32 	%r785, %r1327, %r784;
	setp.eq.s32 	%p180, %r1390, 0;
	selp.b32 	%r786, %r1399, 0, %p180;
	add.s32 	%r787, %r1327, %r786;
	setp.eq.s32 	%p181, %r1389, 0;
	selp.b32 	%r788, %r1398, 0, %p181;
	add.s32 	%r789, %r1327, %r788;
	setp.eq.s32 	%p182, %r1388, 0;
	selp.b32 	%r790, %r1397, 0, %p182;
	add.s32 	%r791, %r1327, %r790;
	setp.eq.s32 	%p183, %r1387, 0;
	selp.b32 	%r792, %r1396, 0, %p183;
	add.s32 	%r793, %r1327, %r792;
	setp.eq.s32 	%p184, %r1386, 0;
	selp.b32 	%r794, %r1395, 0, %p184;
	add.s32 	%r795, %r1327, %r794;
	setp.eq.s32 	%p185, %r1385, 0;
	selp.b32 	%r796, %r1394, 0, %p185;
	add.s32 	%r797, %r1327, %r796;
	setp.eq.s32 	%p186, %r1384, 0;
	selp.b32 	%r798, %r1393, 0, %p186;
	add.s32 	%r799, %r1327, %r798;
	setp.eq.s32 	%p187, %r1383, 0;
	selp.b32 	%r800, %r783, 0, %p187;
	add.s32 	%r801, %r1327, %r800;
	st.shared.u32 	[%r154], %r785;
	st.shared.u32 	[%r154+4], %r787;
	st.shared.u32 	[%r154+8], %r789;
	st.shared.u32 	[%r154+12], %r791;
	st.shared.u32 	[%r154+16], %r793;
	st.shared.u32 	[%r154+20], %r795;
	st.shared.u32 	[%r154+24], %r797;
	st.shared.u32 	[%r154+28], %r799;
	st.shared.u32 	[%r154+32], %r801;
	bar.warp.sync 	-1;
	ld.shared.u32 	%r284, [%r153];
	ld.shared.u32 	%r285, [%r153+128];
	ld.shared.u32 	%r286, [%r153+256];
	ld.shared.u32 	%r287, [%r153+384];
	ld.shared.u32 	%r288, [%r153+512];
	ld.shared.u32 	%r289, [%r153+640];
	ld.shared.u32 	%r290, [%r153+768];
	ld.shared.u32 	%r291, [%r153+896];
	ld.shared.u32 	%r292, [%r153+1024];
	setp.ne.s32 	%p188, %r121, 0;
	@%p188 bra 	$L__BB2_108;
	st.volatile.shared.u32 	[_ZZN3cub18CUB_300001_SM_10006detail11scan_by_key21DeviceScanByKeyKernelINS2_10policy_hubIPiii9CustomSumE10Policy1000ES5_S5_S5_NS0_24ReduceByKeyScanTileStateIiiLb1EEE11CustomEqualS6_ijiiEEvT0_PT9_T1_T2_T3_iT4_T5_T6_T7_E12temp_storage+9216], %r3;
$L__BB2_108:
	ld.param.u64 	%rd96, [_ZN3cub18CUB_300001_SM_10006detail11scan_by_key21DeviceScanByKeyKernelINS2_10policy_hubIPiii9CustomSumE10Policy1000ES5_S5_S5_NS0_24ReduceByKeyScanTileStateIiiLb1EEE11CustomEqualS6_ijiiEEvT0_PT9_T1_T2_T3_iT4_T5_T6_T7__param_3];
	bar.sync 	0;
	ld.volatile.shared.u32 	%r293, [_ZZN3cub18CUB_300001_SM_10006detail11scan_by_key21DeviceScanByKeyKernelINS2_10policy_hubIPiii9CustomSumE10Policy1000ES5_S5_S5_NS0_24ReduceByKeyScanTileStateIiiLb1EEE11CustomEqualS6_ijiiEEvT0_PT9_T1_T2_T3_iT4_T5_T6_T7_E12temp_storage+9216];
	setp.ge.s32 	%p189, %r123, %r293;
	cvt.u64.u32 	%rd54, %r123;
	add.s64 	%rd55, %rd54, %rd12;
	cvta.to.global.u64 	%rd56, %rd96;
	shl.b64 	%rd57, %rd55, 2;
	add.s64 	%rd22, %rd56, %rd57;
	@%p189 bra 	$L__BB2_110;
	st.global.u32 	[%rd22], %r284;
$L__BB2_110:
	setp.ge.s32 	%p190, %r127, %r293;
	@%p190 bra 	$L__BB2_112;
	st.global.u32 	[%rd22+128], %r285;
$L__BB2_112:
	setp.ge.s32 	%p191, %r130, %r293;
	@%p191 bra 	$L__BB2_114;
	st.global.u32 	[%rd22+256], %r286;
$L__BB2_114:
	setp.ge.s32 	%p192, %r133, %r293;
	@%p192 bra 	$L__BB2_116;
	st.global.u32 	[%rd22+384], %r287;
$L__BB2_116:
	setp.ge.s32 	%p193, %r136, %r293;
	@%p193 bra 	$L__BB2_118;
	st.global.u32 	[%rd22+512], %r288;
$L__BB2_118:
	setp.ge.s32 	%p194, %r139, %r293;
	@%p194 bra 	$L__BB2_120;
	st.global.u32 	[%rd22+640], %r289;
$L__BB2_120:
	setp.ge.s32 	%p195, %r142, %r293;
	@%p195 bra 	$L__BB2_122;
	st.global.u32 	[%rd22+768], %r290;
$L__BB2_122:
	setp.ge.s32 	%p196, %r145, %r293;
	@%p196 bra 	$L__BB2_124;
	st.global.u32 	[%rd22+896], %r291;
$L__BB2_124:
	setp.ge.s32 	%p197, %r148, %r293;
	@%p197 bra 	$L__BB2_126;
	st.global.u32 	[%rd22+1024], %r292;
$L__BB2_126:
	ret;

}


// ===== COMPILED SASS (sm_100) =====

	.target	sm_100

	.elftype	@"ET_EXEC"


//--------------------- .note.nv.tkinfo           --------------------------
	.section	.note.nv.tkinfo,"",@"SHT_NOTE"
	.sectionflags	@"SHF_NOTE_NV_TKINFO"
	.tkinfo
        /*0018*/ 	.word	0x00000002
        /*0030*/ 	.string	""
        /*0030*/ 	.string	"ptxas"
        /*0030*/ 	.string	"Cuda compilation tools, release 13.0, V13.0.88"
        /*0030*/ 	.string	"Build cuda_13.0.r13.0/compiler.36424714_0"
        /*0030*/ 	.string	"-arch sm_100 -m 64 "



//--------------------- .note.nv.cuinfo           --------------------------
	.section	.note.nv.cuinfo,"",@"SHT_NOTE"
	.sectionflags	@"SHF_NOTE_NV_CUINFO"
        /*0018*/ 	.short	0x0002
        /*001a*/ 	.short	0x0064
        /*001c*/ 	.short	0x0082
	.zero		2


//--------------------- .nv.info                  --------------------------
	.section	.nv.info,"",@"SHT_CUDA_INFO"
	.align	4


	//----- nvinfo : EIATTR_REGCOUNT
	.align		4
        /*0000*/ 	.byte	0x04, 0x2f
        /*0002*/ 	.short	(.L_41 - .L_40)
	.align		4
.L_40:
        /*0004*/ 	.word	index@(_ZN3cub18CUB_300001_SM_10006detail11EmptyKernelIvEEvv)
        /*0008*/ 	.word	0x00000004


	//----- nvinfo : EIATTR_FRAME_SIZE
	.align		4
.L_41:
        /*000c*/ 	.byte	0x04, 0x11
        /*000e*/ 	.short	(.L_43 - .L_42)
	.align		4
.L_42:
        /*0010*/ 	.word	index@(_ZN3cub18CUB_300001_SM_10006detail11EmptyKernelIvEEvv)
        /*0014*/ 	.word	0x00000000


	//----- nvinfo : EIATTR_REGCOUNT
	.align		4
.L_43:
        /*0018*/ 	.byte	0x04, 0x2f
        /*001a*/ 	.short	(.L_45 - .L_44)
	.align		4
.L_44:
        /*001c*/ 	.word	index@(_ZN3cub18CUB_300001_SM_10006detail11scan_by_key25DeviceScanByKeyInitKernelINS0_24ReduceByKeyScanTileStateIiiLb1EEEPijEEvT_T0_PN4cuda3std3__415iterator_traitsIS8_vE10value_typeET1_i)
        /*0020*/ 	.word	0x0000000e


	//----- nvinfo : EIATTR_FRAME_SIZE
	.align		4
.L_45:
        /*0024*/ 	.byte	0x04, 0x11
        /*0026*/ 	.short	(.L_47 - .L_46)
	.align		4
.L_46:
        /*0028*/ 	.word	index@(_ZN3cub18CUB_300001_SM_10006detail11scan_by_key25DeviceScanByKeyInitKernelINS0_24ReduceByKeyScanTileStateIiiLb1EEEPijEEvT_T0_PN4cuda3std3__415iterator_traitsIS8_vE10value_typeET1_i)
        /*002c*/ 	.word	0x00000000


	//----- nvinfo : EIATTR_REGCOUNT
	.align		4
.L_47:
        /*0030*/ 	.byte	0x04, 0x2f
        /*0032*/ 	.short	(.L_49 - .L_48)
	.align		4
.L_48:
        /*0034*/ 	.word	index@(_ZN3cub18CUB_300001_SM_10006detail11scan_by_key21DeviceScanByKeyKernelINS2_10policy_hubIPiii9CustomSumE10Policy1000ES5_S5_S5_NS0_24ReduceByKeyScanTileStateIiiLb1EEE11CustomEqualS6_ijiiEEvT0_PT9_T1_T2_T3_iT4_T5_T6_T7_)
        /*0038*/ 	.word	0x00000030


	//----- nvinfo : EIATTR_FRAME_SIZE
	.align		4
.L_49:
        /*003c*/ 	.byte	0x04, 0x11
        /*003e*/ 	.short	(.L_51 - .L_50)
	.align		4
.L_50:
        /*0040*/ 	.word	index@(_ZN3cub18CUB_300001_SM_10006detail11scan_by_key21DeviceScanByKeyKernelINS2_10policy_hubIPiii9CustomSumE10Policy1000ES5_S5_S5_NS0_24ReduceByKeyScanTileStateIiiLb1EEE11CustomEqualS6_ijiiEEvT0_PT9_T1_T2_T3_iT4_T5_T6_T7_)
        /*0044*/ 	.word	0x00000000


	//----- nvinfo : EIATTR_MIN_STACK_SIZE
	.align		4
.L_51:
        /*0048*/ 	.byte	0x04, 0x12
        /*004a*/ 	.short	(.L_53 - .L_52)
	.align		4
.L_52:
        /*004c*/ 	.word	index@(_ZN3cub18CUB_300001_SM_10006detail11scan_by_key21DeviceScanByKeyKernelINS2_10policy_hubIPiii9CustomSumE10Policy1000ES5_S5_S5_NS0_24ReduceByKeyScanTileStateIiiLb1EEE11CustomEqualS6_ijiiEEvT0_PT9_T1_T2_T3_iT4_T5_T6_T7_)
        /*0050*/ 	.word	0x00000000


	//----- nvinfo : EIATTR_MIN_STACK_SIZE
	.align		4
.L_53:
        /*0054*/ 	.byte	0x04, 0x12
        /*0056*/ 	.short	(.L_55 - .L_54)
	.align		4
.L_54:
        /*0058*/ 	.word	index@(_ZN3cub18CUB_300001_SM_10006detail11scan_by_key25DeviceScanByKeyInitKernelINS0_24ReduceByKeyScanTileStateIiiLb1EEEPijEEvT_T0_PN4cuda3std3__415iterator_traitsIS8_vE10value_typeET1_i)
        /*005c*/ 	.word	0x00000000


	//----- nvinfo : EIATTR_MIN_STACK_SIZE
	.align		4
.L_55:
        /*0060*/ 	.byte	0x04, 0x12
        /*0062*/ 	.short	(.L_57 - .L_56)
	.align		4
.L_56:
        /*0064*/ 	.word	index@(_ZN3cub18CUB_300001_SM_10006detail11EmptyKernelIvEEvv)
        /*0068*/ 	.word	0x00000000
.L_57:


//--------------------- .nv.compat                --------------------------
	.section	.nv.compat,"",@"SHT_CUDA_COMPAT_INFO"
	.align	4
        /*0000*/ 	.byte	0x02, 0x09, 0x00, 0x00, 0x02, 0x02, 0x01, 0x00, 0x02, 0x05, 0x05, 0x00, 0x03, 0x07, 0x01, 0x01
        /*0010*/ 	.byte	0x02, 0x03, 0x00, 0x00, 0x02, 0x06, 0x01, 0x00, 0x04, 0x0b, 0x08, 0x00, 0x09, 0x00, 0x00, 0x00
        /*0020*/ 	.byte	0x00, 0x00, 0x00, 0x00


//--------------------- .nv.info._ZN3cub18CUB_300001_SM_10006detail11scan_by_key21DeviceScanByKeyKernelINS2_10policy_hubIPiii9CustomSumE10Policy1000ES5_S5_S5_NS0_24ReduceByKeyScanTileStateIiiLb1EEE11CustomEqualS6_ijiiEEvT0_PT9_T1_T2_T3_iT4_T5_T6_T7_ --------------------------
	.section	.nv.info._ZN3cub18CUB_300001_SM_10006detail11scan_by_key21DeviceScanByKeyKernelINS2_10policy_hubIPiii9CustomSumE10Policy1000ES5_S5_S5_NS0_24ReduceByKeyScanTileStateIiiLb1EEE11CustomEqualS6_ijiiEEvT0_PT9_T1_T2_T3_iT4_T5_T6_T7_,"",@"SHT_CUDA_INFO"
	.sectionflags	@""
	.align	4


	//----- nvinfo : EIATTR_CUDA_API_VERSION
	.align		4
        /*0000*/ 	.byte	0x04, 0x37
        /*0002*/ 	.short	(.L_59 - .L_58)
.L_58:
        /*0004*/ 	.word	0x00000082


	//----- nvinfo : EIATTR_KPARAM_INFO
	.align		4
.L_59:
        /*0008*/ 	.byte	0x04, 0x17
        /*000a*/ 	.short	(.L_61 - .L_60)
.L_60:
        /*000c*/ 	.word	0x00000000
        /*0010*/ 	.short	0x0009
        /*0012*/ 	.short	0x0034
        /*0014*/ 	.byte	0x00, 0xf0, 0x11, 0x00


	//----- nvinfo : EIATTR_KPARAM_INFO
	.align		4
.L_61:
        /*0018*/ 	.byte	0x04, 0x17
        /*001a*/ 	.short	(.L_63 - .L_62)
.L_62:
        /*001c*/ 	.word	0x00000000
        /*0020*/ 	.short	0x0008
        /*0022*/ 	.short	0x0030
        /*0024*/ 	.byte	0x00, 0xf0, 0x11, 0x00


	//----- nvinfo : EIATTR_KPARAM_INFO
	.align		4
.L_63:
        /*0028*/ 	.byte	0x04, 0x17
        /*002a*/ 	.short	(.L_65 - .L_64)
.L_64:
        /*002c*/ 	.word	0x00000000
        /*0030*/ 	.short	0x0007
        /*0032*/ 	.short	0x002d
        /*0034*/ 	.byte	0x00, 0xf0, 0x05, 0x00


	//----- nvinfo : EIATTR_KPARAM_INFO
	.align		4
.L_65:
        /*0038*/ 	.byte	0x04, 0x17
        /*003a*/ 	.short	(.L_67 - .L_66)
.L_66:
        /*003c*/ 	.word	0x00000000
        /*0040*/ 	.short	0x0006
        /*0042*/ 	.short	0x002c
        /*0044*/ 	.byte	0x00, 0xf0, 0x05, 0x00


	//----- nvinfo : EIATTR_KPARAM_INFO
	.align		4
.L_67:
        /*0048*/ 	.byte	0x04, 0x17
        /*004a*/ 	.short	(.L_69 - .L_68)
.L_68:
        /*004c*/ 	.word	0x00000000
        /*0050*/ 	.short	0x0005
        /*0052*/ 	.short	0x0028
        /*0054*/ 	.byte	0x00, 0xf0, 0x11, 0x00


	//----- nvinfo : EIATTR_KPARAM_INFO
	.align		4
.L_69:
        /*0058*/ 	.byte	0x04, 0x17
        /*005a*/ 	.short	(.L_71 - .L_70)
.L_70:
        /*005c*/ 	.word	0x00000000
        /*0060*/ 	.short	0x0004
        /*0062*/ 	.short	0x0020
        /*0064*/ 	.byte	0x00, 0xf0, 0x21, 0x00


	//----- nvinfo : EIATTR_KPARAM_INFO
	.align		4
.L_71:
        /*0068*/ 	.byte	0x04, 0x17
        /*006a*/ 	.short	(.L_73 - .L_72)
.L_72:
        /*006c*/ 	.word	0x00000000
        /*0070*/ 	.short	0x0003
        /*0072*/ 	.short	0x0018
        /*0074*/ 	.byte	0x00, 0xf5, 0x21, 0x00


	//----- nvinfo : EIATTR_KPARAM_INFO
	.align		4
.L_73:
        /*0078*/ 	.byte	0x04, 0x17
        /*007a*/ 	.short	(.L_75 - .L_74)
.L_74:
        /*007c*/ 	.word	0x00000000
        /*0080*/ 	.short	0x0002
        /*0082*/ 	.short	0x0010
        /*0084*/ 	.byte	0x00, 0xf5, 0x21, 0x00


	//----- nvinfo : EIATTR_KPARAM_INFO
	.align		4
.L_75:
        /*0088*/ 	.byte	0x04, 0x17
        /*008a*/ 	.short	(.L_77 - .L_76)
.L_76:
        /*008c*/ 	.word	0x00000000
        /*0090*/ 	.short	0x0001
        /*0092*/ 	.short	0x0008
        /*0094*/ 	.byte	0x00, 0xf5, 0x21, 0x00


	//----- nvinfo : EIATTR_KPARAM_INFO
	.align		4
.L_77:
        /*0098*/ 	.byte	0x04, 0x17
        /*009a*/ 	.short	(.L_79 - .L_78)
.L_78:
        /*009c*/ 	.word	0x00000000
        /*00a0*/ 	.short	0x0000
        /*00a2*/ 	.short	0x0000
        /*00a4*/ 	.byte	0x00, 0xf5, 0x21, 0x00


	//----- nvinfo : EIATTR_SPARSE_MMA_MASK
	.align		4
.L_79:
        /*00a8*/ 	.byte	0x03, 0x50
        /*00aa*/ 	.short	0x0000


	//----- nvinfo : EIATTR_MAXREG_COUNT
	.align		4
        /*00ac*/ 	.byte	0x03, 0x1b
        /*00ae*/ 	.short	0x00ff


	//----- nvinfo : EIATTR_NUM_BARRIERS
	.align		4
        /*00b0*/ 	.byte	0x02, 0x4c
        /*00b2*/ 	.byte	0x01
	.zero		1


	//----- nvinfo : EIATTR_MERCURY_ISA_VERSION
	.align		4
        /*00b4*/ 	.byte	0x03, 0x5f
        /*00b6*/ 	.short	0x0101


	//----- nvinfo : EIATTR_UNUSED_LOAD_BYTE_OFFSET
	.align		4
        /*00b8*/ 	.byte	0x04, 0x44
        /*00ba*/ 	.short	(.L_81 - .L_80)


	//   ....[0]....
.L_80:
        /*00bc*/ 	.word	0x00003c10
        /*00c0*/ 	.word	0x0000fff0


	//----- nvinfo : EIATTR_COOP_GROUP_MASK_REGIDS
	.align		4
.L_81:
        /*00c4*/ 	.byte	0x04, 0x29
        /*00c6*/ 	.short	(.L_83 - .L_82)


	//   ....[0]....
.L_82:
        /*00c8*/ 	.word	0xffffffff


	//   ....[1]....
        /*00cc*/ 	.word	0xffffffff


	//   ....[2]....
        /*00d0*/ 	.word	0xffffffff


	//   ....[3]....
        /*00d4*/ 	.word	0xffffffff


	//   ....[4]....
        /*00d8*/ 	.word	0xffffffff


	//   ....[5]....
        /*00dc*/ 	.word	0xffffffff


	//   ....[6]....
        /*00e0*/ 	.word	0xffffffff


	//   ....[7]....
        /*00e4*/ 	.word	0xffffffff


	//   ....[8]....
        /*00e8*/ 	.word	0xffffffff


	//   ....[9]....
        /*00ec*/ 	.word	0xffffffff


	//   ....[10]....
        /*00f0*/ 	.word	0xffffffff


	//   ....[11]....
        /*00f4*/ 	.word	0xffffffff


	//   ....[12]....
        /*00f8*/ 	.word	0xffffffff


	//   ....[13]....
        /*00fc*/ 	.word	0xffffffff


	//   ....[14]....
        /*0100*/ 	.word	0xffffffff


	//   ....[15]....
        /*0104*/ 	.word	0xffffffff


	//   ....[16]....
        /*0108*/ 	.word	0xffffffff


	//   ....[17]....
        /*010c*/ 	.word	0xffffffff


	//   ....[18]....
        /*0110*/ 	.word	0xffffffff


	//   ....[19]....
        /*0114*/ 	.word	0xffffffff


	//   ....[20]....
        /*0118*/ 	.word	0xffffffff


	//   ....[21]....
        /*011c*/ 	.word	0xffffffff


	//   ....[22]....
        /*0120*/ 	.word	0xffffffff


	//   ....[23]....
        /*0124*/ 	.word	0xffffffff


	//   ....[24]....
        /*0128*/ 	.word	0xffffffff


	//   ....[25]....
        /*012c*/ 	.word	0xffffffff


	//   ....[26]....
        /*0130*/ 	.word	0xffffffff


	//   ....[27]....
        /*0134*/ 	.word	0xffffffff


	//   ....[28]....
        /*0138*/ 	.word	0xffffffff


	//   ....[29]....
        /*013c*/ 	.word	0xffffffff


	//   ....[30]....
        /*0140*/ 	.word	0xffffffff


	//   ....[31]....
        /*0144*/ 	.word	0xffffffff


	//   ....[32]....
        /*0148*/ 	.word	0xffffffff


	//   ....[33]....
        /*014c*/ 	.word	0xffffffff


	//   ....[34]....
        /*0150*/ 	.word	0xffffffff


	//   ....[35]....
        /*0154*/ 	.word	0xffffffff


	//   ....[36]....
        /*0158*/ 	.word	0xffffffff


	//   ....[37]....
        /*015c*/ 	.word	0xffffffff


	//   ....[38]....
        /*0160*/ 	.word	0xffffffff


	//   ....[39]....
        /*0164*/ 	.word	0xffffffff


	//   ....[40]....
        /*0168*/ 	.word	0xffffffff


	//   ....[41]....
        /*016c*/ 	.word	0xffffffff


	//   ....[42]....
        /*0170*/ 	.word	0xffffffff


	//   ....[43]....
        /*0174*/ 	.word	0xffffffff


	//   ....[44]....
        /*0178*/ 	.word	0xffffffff


	//   ....[45]....
        /*017c*/ 	.word	0xffffffff


	//   ....[46]....
        /*0180*/ 	.word	0xffffffff


	//   ....[47]....
        /*0184*/ 	.word	0xffffffff


	//   ....[48]....
        /*0188*/ 	.word	0xffffffff


	//   ....[49]....
        /*018c*/ 	.word	0xffffffff


	//   ....[50]....
        /*0190*/ 	.word	0xffffffff


	//   ....[51]....
        /*0194*/ 	.word	0xffffffff


	//   ....[52]....
        /*0198*/ 	.word	0xffffffff


	//   ....[53]....
        /*019c*/ 	.word	0xffffffff


	//   ....[54]....
        /*01a0*/ 	.word	0xffffffff


	//   ....[55]....
        /*01a4*/ 	.word	0xffffffff


	//   ....[56]....
        /*01a8*/ 	.word	0xffffffff


	//   ....[57]....
        /*01ac*/ 	.word	0xffffffff


	//   ....[58]....
        /*01b0*/ 	.word	0xffffffff


	//   ....[59]....
        /*01b4*/ 	.word	0xffffffff


	//   ....[60]....
        /*01b8*/ 	.word	0xffffffff


	//   ....[61]....
        /*01bc*/ 	.word	0xffffffff


	//   ....[62]....
        /*01c0*/ 	.word	0xffffffff


	//   ....[63]....
        /*01c4*/ 	.word	0xffffffff


	//   ....[64]....
        /*01c8*/ 	.word	0xffffffff


	//   ....[65]....
        /*01cc*/ 	.word	0xffffffff


	//   ....[66]....
        /*01d0*/ 	.word	0xffffffff


	//   ....[67]....
        /*01d4*/ 	.word	0xffffffff


	//   ....[68]....
        /*01d8*/ 	.word	0xffffffff


	//   ....[69]....
        /*01dc*/ 	.word	0xffffffff


	//   ....[70]....
        /*01e0*/ 	.word	0xffffffff


	//   ....[71]....
        /*01e4*/ 	.word	0xffffffff


	//   ....[72]....
        /*01e8*/ 	.word	0xffffffff


	//   ....[73]....
        /*01ec*/ 	.word	0xffffffff


	//   ....[74]....
        /*01f0*/ 	.word	0xffffffff


	//   ....[75]....
        /*01f4*/ 	.word	0xffffffff


	//   ....[76]....
        /*01f8*/ 	.word	0xffffffff


	//   ....[77]....
        /*01fc*/ 	.word	0xffffffff


	//   ....[78]....
        /*0200*/ 	.word	0xffffffff


	//   ....[79]....
        /*0204*/ 	.word	0xffffffff


	//   ....[80]....
        /*0208*/ 	.word	0xffffffff


	//   ....[81]....
        /*020c*/ 	.word	0xffffffff


	//   ....[82]....
        /*0210*/ 	.word	0xffffffff


	//   ....[83]....
        /*0214*/ 	.word	0xffffffff


	//   ....[84]....
        /*0218*/ 	.word	0xffffffff


	//   ....[85]....
        /*021c*/ 	.word	0xffffffff


	//   ....[86]....
        /*0220*/ 	.word	0xffffffff


	//   ....[87]....
        /*0224*/ 	.word	0xffffffff


	//   ....[88]....
        /*0228*/ 	.word	0xffffffff


	//   ....[89]....
        /*022c*/ 	.word	0xffffffff


	//   ....[90]....
        /*0230*/ 	.word	0xffffffff


	//   ....[91]....
        /*0234*/ 	.word	0xffffffff


	//   ....[92]....
        /*0238*/ 	.word	0xffffffff


	//   ....[93]....
        /*023c*/ 	.word	0xffffffff


	//   ....[94]....
        /*0240*/ 	.word	0xffffffff


	//   ....[95]....
        /*0244*/ 	.word	0xffffffff


	//   ....[96]....
        /*0248*/ 	.word	0xffffffff


	//   ....[97]....
        /*024c*/ 	.word	0xffffffff


	//   ....[98]....
        /*0250*/ 	.word	0xffffffff


	//   ....[99]....
        /*0254*/ 	.word	0xffffffff


	//   ....[100]....
        /*0258*/ 	.word	0xffffffff


	//   ....[101]....
        /*025c*/ 	.word	0xffffffff


	//   ....[102]....
        /*0260*/ 	.word	0xffffffff


	//   ....[103]....
        /*0264*/ 	.word	0xffffffff


	//   ....[104]....
        /*0268*/ 	.word	0xffffffff


	//   ....[105]....
        /*026c*/ 	.word	0xffffffff


	//   ....[106]....
        /*0270*/ 	.word	0x05000010


	//   ....[107]....
        /*0274*/ 	.word	0x05000010


	//   ....[108]....
        /*0278*/ 	.word	0x05000010


	//   ....[109]....
        /*027c*/ 	.word	0x05000010


	//   ....[110]....
        /*0280*/ 	.word	0x05000010


	//   ....[111]....
        /*0284*/ 	.word	0x05000010


	//   ....[112]....
        /*0288*/ 	.word	0x05000010


	//   ....[113]....
        /*028c*/ 	.word	0x05000010


	//   ....[114]....
        /*0290*/ 	.word	0x05000010


	//   ....[115]....
        /*0294*/ 	.word	0x05000010


	//   ....[116]....
        /*0298*/ 	.word	0x05000010


	//   ....[117]....
        /*029c*/ 	.word	0x05000010


	//   ....[118]....
        /*02a0*/ 	.word	0x05000010


	//   ....[119]....
        /*02a4*/ 	.word	0x05000010


	//   ....[120]....
        /*02a8*/ 	.word	0x05000010


	//   ....[121]....
        /*02ac*/ 	.word	0x05000010


	//   ....[122]....
        /*02b0*/ 	.word	0x05000010


	//   ....[123]....
        /*02b4*/ 	.word	0x05000010


	//   ....[124]....
        /*02b8*/ 	.word	0x05000010


	//   ....[125]....
        /*02bc*/ 	.word	0x05000010


	//   ....[126]....
        /*02c0*/ 	.word	0x05000010


	//   ....[127]....
        /*02c4*/ 	.word	0x05000010


	//   ....[128]....
        /*02c8*/ 	.word	0x05000010


	//   ....[129]....
        /*02cc*/ 	.word	0x05000010


	//   ....[130]....
        /*02d0*/ 	.word	0x05000010


	//   ....[131]....
        /*02d4*/ 	.word	0x05000010


	//   ....[132]....
        /*02d8*/ 	.word	0x05000010


	//   ....[133]....
        /*02dc*/ 	.word	0x05000010


	//   ....[134]....
        /*02e0*/ 	.word	0x05000010


	//   ....[135]....
        /*02e4*/ 	.word	0x05000010


	//   ....[136]....
        /*02e8*/ 	.word	0x05000010


	//   ....[137]....
        /*02ec*/ 	.word	0x05000010


	//   ....[138]....
        /*02f0*/ 	.word	0x05000010


	//   ....[139]....
        /*02f4*/ 	.word	0x05000010


	//   ....[140]....
        /*02f8*/ 	.word	0x05000010


	//   ....[141]....
        /*02fc*/ 	.word	0x05000010


	//   ....[142]....
        /*0300*/ 	.word	0x05000010


	//   ....[143]....
        /*0304*/ 	.word	0x05000010


	//   ....[144]....
        /*0308*/ 	.word	0x05000010


	//   ....[145]....
        /*030c*/ 	.word	0x05000010


	//   ....[146]....
        /*0310*/ 	.word	0x05000010


	//   ....[147]....
        /*0314*/ 	.word	0x05000010


	//   ....[148]....
        /*0318*/ 	.word	0x05000010


	//   ....[149]....
        /*031c*/ 	.word	0x05000010


	//   ....[150]....
        /*0320*/ 	.word	0x05000010


	//   ....[151]....
        /*0324*/ 	.word	0x05000010


	//   ....[152]....
        /*0328*/ 	.word	0x05000010


	//   ....[153]....
        /*032c*/ 	.word	0x05000010


	//   ....[154]....
        /*0330*/ 	.word	0x05000010


	//   ....[155]....
        /*0334*/ 	.word	0x05000010


	//   ....[156]....
        /*0338*/ 	.word	0x05000010


	//   ....[157]....
        /*033c*/ 	.word	0x05000010


	//----- nvinfo : EIATTR_COOP_GROUP_INSTR_OFFSETS
	.align		4
.L_83:
        /*0340*/ 	.byte	0x04, 0x28
        /*0342*/ 	.short	(.L_85 - .L_84)


	//   ....[0]....
.L_84:
        /*0344*/ 	.word	0x00000300


	//   ....[1]....
        /*0348*/ 	.word	0x000004f0


	//   ....[2]....
        /*034c*/ 	.word	0x00000850


	//   ....[3]....
        /*0350*/ 	.word	0x00000900


	//   ....[4]....
        /*0354*/ 	.word	0x00000940


	//   ....[5]....
        /*0358*/ 	.word	0x00000990


	//   ....[6]....
        /*035c*/ 	.word	0x000009c0


	//   ....[7]....
        /*0360*/ 	.word	0x00000a00


	//   ....[8]....
        /*0364*/ 	.word	0x00000a50


	//   ....[9]....
        /*0368*/ 	.word	0x00000a80


	//   ....[10]....
        /*036c*/ 	.word	0x00000ac0


	//   ....[11]....
        /*0370*/ 	.word	0x00000af0


	//   ....[12]....
        /*0374*/ 	.word	0x00000ba0


	//   ....[13]....
        /*0378*/ 	.word	0x00000db0


	//   ....[14]....
        /*037c*/ 	.word	0x00001310


	//   ....[15]....
        /*0380*/ 	.word	0x00001360


	//   ....[16]....
        /*0384*/ 	.word	0x000013a0


	//   ....[17]....
        /*0388*/ 	.word	0x000013e0


	//   ....[18]....
        /*038c*/ 	.word	0x00001430


	//   ....[19]....
        /*0390*/ 	.word	0x00001460


	//   ....[20]....
        /*0394*/ 	.word	0x000014d0


	//   ....[21]....
        /*0398*/ 	.word	0x000014e0


	//   ....[22]....
        /*039c*/ 	.word	0x00001550


	//   ....[23]....
        /*03a0*/ 	.word	0x00001560


	//   ....[24]....
        /*03a4*/ 	.word	0x00001710


	//   ....[25]....
        /*03a8*/ 	.word	0x00001760


	//   ....[26]....
        /*03ac*/ 	.word	0x00001b60


	//   ....[27]....
        /*03b0*/ 	.word	0x00001bd0


	//   ....[28]....
        /*03b4*/ 	.word	0x00001c50


	//   ....[29]....
        /*03b8*/ 	.word	0x00001c70


	//   ....[30]....
        /*03bc*/ 	.word	0x00001ce0


	//   ....[31]....
        /*03c0*/ 	.word	0x00001d00


	//   ....[32]....
        /*03c4*/ 	.word	0x00001d70


	//   ....[33]....
        /*03c8*/ 	.word	0x00001d90


	//   ....[34]....
        /*03cc*/ 	.word	0x00001e10


	//   ....[35]....
        /*03d0*/ 	.word	0x00001e20


	//   ....[36]....
        /*03d4*/ 	.word	0x00001ec0


	//   ....[37]....
        /*03d8*/ 	.word	0x00001ed0


	//   ....[38]....
        /*03dc*/ 	.word	0x00001ee0


	//   ....[39]....
        /*03e0*/ 	.word	0x00002020


	//   ....[40]....
        /*03e4*/ 	.word	0x00002090


	//   ....[41]....
        /*03e8*/ 	.word	0x000020e0


	//   ....[42]....
        /*03ec*/ 	.word	0x00002140


	//   ....[43]....
        /*03f0*/ 	.word	0x00002160


	//   ....[44]....
        /*03f4*/ 	.word	0x000021d0


	//   ....[45]....
        /*03f8*/ 	.word	0x000021e0


	//   ....[46]....
        /*03fc*/ 	.word	0x00002250


	//   ....[47]....
        /*0400*/ 	.word	0x00002260


	//   ....[48]....
        /*0404*/ 	.word	0x000022d0


	//   ....[49]....
        /*0408*/ 	.word	0x000022e0


	//   ....[50]....
        /*040c*/ 	.word	0x00002350


	//   ....[51]....
        /*0410*/ 	.word	0x00002360


	//   ....[52]....
        /*0414*/ 	.word	0x00002ba0


	//   ....[53]....
        /*0418*/ 	.word	0x00003130


	//   ....[54]....
        /*041c*/ 	.word	0x00003410


	//   ....[55]....
        /*0420*/ 	.word	0x000038a0


	//   ....[56]....
        /*0424*/ 	.word	0x00003930


	//   ....[57]....
        /*0428*/ 	.word	0x00003970


	//   ....[58]....
        /*042c*/ 	.word	0x000039c0


	//   ....[59]....
        /*0430*/ 	.word	0x000039f0


	//   ....[60]....
        /*0434*/ 	.word	0x00003a30


	//   ....[61]....
        /*0438*/ 	.word	0x00003a80


	//   ....[62]....
        /*043c*/ 	.word	0x00003ab0


	//   ....[63]....
        /*0440*/ 	.word	0x00003af0


	//   ....[64]....
        /*0444*/ 	.word	0x00003b20


	//   ....[65]....
        /*0448*/ 	.word	0x00003ba0


	//   ....[66]....
        /*044c*/ 	.word	0x00003bb0


	//   ....[67]....
        /*0450*/ 	.word	0x00004390


	//   ....[68]....
        /*0454*/ 	.word	0x00004470


	//   ....[69]....
        /*0458*/ 	.word	0x000044a0


	//   ....[70]....
        /*045c*/ 	.word	0x000044e0


	//   ....[71]....
        /*0460*/ 	.word	0x00004530


	//   ....[72]....
        /*0464*/ 	.word	0x00004550


	//   ....[73]....
        /*0468*/ 	.word	0x000045c0


	//   ....[74]....
        /*046c*/ 	.word	0x000045f0


	//   ....[75]....
        /*0470*/ 	.word	0x00004620


	//   ....[76]....
        /*0474*/ 	.word	0x00004660


	//   ....[77]....
        /*0478*/ 	.word	0x000046d0


	//   ....[78]....
        /*047c*/ 	.word	0x00004a40


	//   ....[79]....
        /*0480*/ 	.word	0x00004ca0


	//   ....[80]....
        /*0484*/ 	.word	0x00004d20


	//   ....[81]....
        /*0488*/ 	.word	0x00004de0


	//   ....[82]....
        /*048c*/ 	.word	0x00004df0


	//   ....[83]....
        /*0490*/ 	.word	0x00004e60


	//   ....[84]....
        /*0494*/ 	.word	0x00004e70


	//   ....[85]....
        /*0498*/ 	.word	0x00004ee0


	//   ....[86]....
        /*049c*/ 	.word	0x00004ef0


	//   ....[87]....
        /*04a0*/ 	.word	0x00004f60


	//   ....[88]....
        /*04a4*/ 	.word	0x00004f70


	//   ....[89]....
        /*04a8*/ 	.word	0x00005000


	//   ....[90]....
        /*04ac*/ 	.word	0x00005010


	//   ....[91]....
        /*04b0*/ 	.word	0x000050b0


	//   ....[92]....
        /*04b4*/ 	.word	0x00005160


	//   ....[93]....
        /*04b8*/ 	.word	0x000051c0


	//   ....[94]....
        /*04bc*/ 	.word	0x00005240


	//   ....[95]....
        /*04c0*/ 	.word	0x00005250


	//   ....[96]....
        /*04c4*/ 	.word	0x000052d0


	//   ....[97]....
        /*04c8*/ 	.word	0x000052e0


	//   ....[98]....
        /*04cc*/ 	.word	0x00005350


	//   ....[99]....
        /*04d0*/ 	.word	0x00005360


	//   ....[100]....
        /*04d4*/ 	.word	0x000053d0


	//   ....[101]....
        /*04d8*/ 	.word	0x000053e0


	//   ....[102]....
        /*04dc*/ 	.word	0x00005450


	//   ....[103]....
        /*04e0*/ 	.word	0x00005460


	//   ....[104]....
        /*04e4*/ 	.word	0x00005510


	//   ....[105]....
        /*04e8*/ 	.word	0x00005c90


	//   ....[106]....
        /*04ec*/ 	.word	0x00005fd0


	//   ....[107]....
        /*04f0*/ 	.word	0x00006080


	//   ....[108]....
        /*04f4*/ 	.word	0x00006170


	//   ....[109]....
        /*04f8*/ 	.word	0x000061d0


	//   ....[110]....
        /*04fc*/ 	.word	0x00006290


	//   ....[111]....
        /*0500*/ 	.word	0x000062f0


	//   ....[112]....
        /*0504*/ 	.word	0x000063a0


	//   ....[113]....
        /*0508*/ 	.word	0x00006400


	//   ....[114]....
        /*050c*/ 	.word	0x000064c0


	//   ....[115]....
        /*0510*/ 	.word	0x00006510


	//   ....[116]....
        /*0514*/ 	.word	0x000065d0


	//   ....[117]....
        /*0518*/ 	.word	0x00006620


	//   ....[118]....
        /*051c*/ 	.word	0x00006650


	//   ....[119]....
        /*0520*/ 	.word	0x00006730


	//   ....[120]....
        /*0524*/ 	.word	0x000067d0


	//   ....[121]....
        /*0528*/ 	.word	0x000068b0


	//   ....[122]....
        /*052c*/ 	.word	0x00006910


	//   ....[123]....
        /*0530*/ 	.word	0x000069d0


	//   ....[124]....
        /*0534*/ 	.word	0x00006a20


	//   ....[125]....
        /*0538*/ 	.word	0x00006ad0


	//   ....[126]....
        /*053c*/ 	.word	0x00006b20


	//   ....[127]....
        /*0540*/ 	.word	0x00006bd0


	//   ....[128]....
        /*0544*/ 	.word	0x00006c20


	//   ....[129]....
        /*0548*/ 	.word	0x00006cd0


	//   ....[130]....
        /*054c*/ 	.word	0x00006d20


	//   ....[131]....
        /*0550*/ 	.word	0x00006d50


	//   ....[132]....
        /*0554*/ 	.word	0x00006e40


	//   ....[133]....
        /*0558*/ 	.word	0x00006ec0


	//   ....[134]....
        /*055c*/ 	.word	0x00006fd0


	//   ....[135]....
        /*0560*/ 	.word	0x00007020


	//   ....[136]....
        /*0564*/ 	.word	0x000070d0


	//   ....[137]....
        /*0568*/ 	.word	0x00007120


	//   ....[138]....
        /*056c*/ 	.word	0x000071d0


	//   ....[139]....
        /*0570*/ 	.word	0x00007220


	//   ....[140]....
        /*0574*/ 	.word	0x000072e0


	//   ....[141]....
        /*0578*/ 	.word	0x00007330


	//   ....[142]....
        /*057c*/ 	.word	0x00007400


	//   ....[143]....
        /*0580*/ 	.word	0x00007450


	//   ....[144]....
        /*0584*/ 	.word	0x00007540


	//   ....[145]....
        /*0588*/ 	.word	0x000075b0


	//   ....[146]....
        /*058c*/ 	.word	0x00007650


	//   ....[147]....
        /*0590*/ 	.word	0x00007720


	//   ....[148]....
        /*0594*/ 	.word	0x00007770


	//   ....[149]....
        /*0598*/ 	.word	0x00007830


	//   ....[150]....
        /*059c*/ 	.word	0x00007880


	//   ....[151]....
        /*05a0*/ 	.word	0x00007930


	//   ....[152]....
        /*05a4*/ 	.word	0x00007980


	//   ....[153]....
        /*05a8*/ 	.word	0x00007a30


	//   ....[154]....
        /*05ac*/ 	.word	0x00007a80


	//   ....[155]....
        /*05b0*/ 	.word	0x00007b30


	//   ....[156]....
        /*05b4*/ 	.word	0x00007b80


	//   ....[157]....
        /*05b8*/ 	.word	0x00007bb0


	//----- nvinfo : EIATTR_VRC_CTA_INIT_COUNT
	.align		4
.L_85:
        /*05bc*/ 	.byte	0x02, 0x4a
	.zero		1
	.zero		1


	//----- nvinfo : EIATTR_EXIT_INSTR_OFFSETS
	.align		4
        /*05c0*/ 	.byte	0x04, 0x1c
        /*05c2*/ 	.short	(.L_87 - .L_86)


	//   ....[0]....
.L_86:
        /*05c4*/ 	.word	0x00002ce0


	//   ....[1]....
        /*05c8*/ 	.word	0x00002d00


	//   ....[2]....
        /*05cc*/ 	.word	0x00005f60


	//   ....[3]....
        /*05d0*/ 	.word	0x00005f80


	//----- nvinfo : EIATTR_MAX_THREADS
	.align		4
.L_87:
        /*05d4*/ 	.byte	0x04, 0x05
        /*05d6*/ 	.short	(.L_89 - .L_88)
.L_88:
        /*05d8*/ 	.word	0x00000100
        /*05dc*/ 	.word	0x00000001
        /*05e0*/ 	.word	0x00000001


	//----- nvinfo : EIATTR_CRS_STACK_SIZE
	.align		4
.L_89:
        /*05e4*/ 	.byte	0x04, 0x1e
        /*05e6*/ 	.short	(.L_91 - .L_90)
.L_90:
        /*05e8*/ 	.word	0x00000000


	//----- nvinfo : EIATTR_CBANK_PARAM_SIZE
	.align		4
.L_91:
        /*05ec*/ 	.byte	0x03, 0x19
        /*05ee*/ 	.short	0x0038


	//----- nvinfo : EIATTR_PARAM_CBANK
	.align		4
        /*05f0*/ 	.byte	0x04, 0x0a
        /*05f2*/ 	.short	(.L_93 - .L_92)
	.align		4
.L_92:
        /*05f4*/ 	.word	index@(.nv.constant0._ZN3cub18CUB_300001_SM_10006detail11scan_by_key21DeviceScanByKeyKernelINS2_10policy_hubIPiii9CustomSumE10Policy1000ES5_S5_S5_NS0_24ReduceByKeyScanTileStateIiiLb1EEE11CustomEqualS6_ijiiEEvT0_PT9_T1_T2_T3_iT4_T5_T6_T7_)
        /*05f8*/ 	.short	0x0380
        /*05fa*/ 	.short	0x0038


	//----- nvinfo : EIATTR_SW_WAR
	.align		4
.L_93:
        /*05fc*/ 	.byte	0x04, 0x36
        /*05fe*/ 	.short	(.L_95 - .L_94)
.L_94:
        /*0600*/ 	.word	0x00000008
.L_95:


//--------------------- .nv.info._ZN3cub18CUB_300001_SM_10006detail11scan_by_key25DeviceScanByKeyInitKernelINS0_24ReduceByKeyScanTileStateIiiLb1EEEPijEEvT_T0_PN4cuda3std3__415iterator_traitsIS8_vE10value_typeET1_i --------------------------
	.section	.nv.info._ZN3cub18CUB_300001_SM_10006detail11scan_by_key25DeviceScanByKeyInitKernelINS0_24ReduceByKeyScanTileStateIiiLb1EEEPijEEvT_T0_PN4cuda3std3__415iterator_traitsIS8_vE10value_typeET1_i,"",@"SHT_CUDA_INFO"
	.sectionflags	@""
	.align	4


	//----- nvinfo : EIATTR_CUDA_API_VERSION
	.align		4
        /*0000*/ 	.byte	0x04, 0x37
        /*0002*/ 	.short	(.L_97 - .L_96)
.L_96:
        /*0004*/ 	.word	0x00000082


	//----- nvinfo : EIATTR_KPARAM_INFO
	.align		4
.L_97:
        /*0008*/ 	.byte	0x04, 0x17
        /*000a*/ 	.short	(.L_99 - .L_98)
.L_98:
        /*000c*/ 	.word	0x00000000
        /*0010*/ 	.short	0x0004
        /*0012*/ 	.short	0x001c
        /*0014*/ 	.byte	0x00, 0xf0, 0x11, 0x00


	//----- nvinfo : EIATTR_KPARAM_INFO
	.align		4
.L_99:
        /*0018*/ 	.byte	0x04, 0x17
        /*001a*/ 	.short	(.L_101 - .L_100)
.L_100:
        /*001c*/ 	.word	0x00000000
        /*0020*/ 	.short	0x0003
        /*0022*/ 	.short	0x0018
        /*0024*/ 	.byte	0x00, 0xf0, 0x11, 0x00


	//----- nvinfo : EIATTR_KPARAM_INFO
	.align		4
.L_101:
        /*0028*/ 	.byte	0x04, 0x17
        /*002a*/ 	.short	(.L_103 - .L_102)
.L_102:
        /*002c*/ 	.word	0x00000000
        /*0030*/ 	.short	0x0002
        /*0032*/ 	.short	0x0010
        /*0034*/ 	.byte	0x00, 0xf5, 0x21, 0x00


	//----- nvinfo : EIATTR_KPARAM_INFO
	.align		4
.L_103:
        /*0038*/ 	.byte	0x04, 0x17
        /*003a*/ 	.short	(.L_105 - .L_104)
.L_104:
        /*003c*/ 	.word	0x00000000
        /*0040*/ 	.short	0x0001
        /*0042*/ 	.short	0x0008
        /*0044*/ 	.byte	0x00, 0xf5, 0x21, 0x00


	//----- nvinfo : EIATTR_KPARAM_INFO
	.align		4
.L_105:
        /*0048*/ 	.byte	0x04, 0x17
        /*004a*/ 	.short	(.L_107 - .L_106)
.L_106:
        /*004c*/ 	.word	0x00000000
        /*0050*/ 	.short	0x0000
        /*0052*/ 	.short	0x0000
        /*0054*/ 	.byte	0x00, 0xf0, 0x21, 0x00


	//----- nvinfo : EIATTR_SPARSE_MMA_MASK
	.align		4
.L_107:
        /*0058*/ 	.byte	0x03, 0x50
        /*005a*/ 	.short	0x0000


	//----- nvinfo : EIATTR_MAXREG_COUNT
	.align		4
        /*005c*/ 	.byte	0x03, 0x1b
        /*005e*/ 	.short	0x00ff


	//----- nvinfo : EIATTR_MERCURY_ISA_VERSION
	.align		4
        /*0060*/ 	.byte	0x03, 0x5f
        /*0062*/ 	.short	0x0101


	//----- nvinfo : EIATTR_VRC_CTA_INIT_COUNT
	.align		4
        /*0064*/ 	.byte	0x02, 0x4a
	.zero		1
	.zero		1


	//----- nvinfo : EIATTR_EXIT_INSTR_OFFSETS
	.align		4
        /*0068*/ 	.byte	0x04, 0x1c
        /*006a*/ 	.short	(.L_109 - .L_108)


	//   ....[0]....
.L_108:
        /*006c*/ 	.word	0x00000150


	//   ....[1]....
        /*0070*/ 	.word	0x000001e0


	//----- nvinfo : EIATTR_CBANK_PARAM_SIZE
	.align		4
.L_109:
        /*0074*/ 	.byte	0x03, 0x19
        /*0076*/ 	.short	0x0020


	//----- nvinfo : EIATTR_PARAM_CBANK
	.align		4
        /*0078*/ 	.byte	0x04, 0x0a
        /*007a*/ 	.short	(.L_111 - .L_110)
	.align		4
.L_110:
        /*007c*/ 	.word	index@(.nv.constant0._ZN3cub18CUB_300001_SM_10006detail11scan_by_key25DeviceScanByKeyInitKernelINS0_24ReduceByKeyScanTileStateIiiLb1EEEPijEEvT_T0_PN4cuda3std3__415iterator_traitsIS8_vE10value_typeET1_i)
        /*0080*/ 	.short	0x0380
        /*0082*/ 	.short	0x0020


	//----- nvinfo : EIATTR_SW_WAR
	.align		4
.L_111:
        /*0084*/ 	.byte	0x04, 0x36
        /*0086*/ 	.short	(.L_113 - .L_112)
.L_112:
        /*0088*/ 	.word	0x00000008
.L_113:


//--------------------- .nv.info._ZN3cub18CUB_300001_SM_10006detail11EmptyKernelIvEEvv --------------------------
	.section	.nv.info._ZN3cub18CUB_300001_SM_10006detail11EmptyKernelIvEEvv,"",@"SHT_CUDA_INFO"
	.sectionflags	@""
	.align	4


	//----- nvinfo : EIATTR_CUDA_API_VERSION
	.align		4
        /*0000*/ 	.byte	0x04, 0x37
        /*0002*/ 	.short	(.L_115 - .L_114)
.L_114:
        /*0004*/ 	.word	0x00000082


	//----- nvinfo : EIATTR_SPARSE_MMA_MASK
	.align		4
.L_115:
        /*0008*/ 	.byte	0x03, 0x50
        /*000a*/ 	.short	0x0000


	//----- nvinfo : EIATTR_MAXREG_COUNT
	.align		4
        /*000c*/ 	.byte	0x03, 0x1b
        /*000e*/ 	.short	0x00ff


	//----- nvinfo : EIATTR_MERCURY_ISA_VERSION
	.align		4
        /*0010*/ 	.byte	0x03, 0x5f
        /*0012*/ 	.short	0x0101


	//----- nvinfo : EIATTR_VRC_CTA_INIT_COUNT
	.align		4
        /*0014*/ 	.byte	0x02, 0x4a
	.zero		1
	.zero		1


	//----- nvinfo : EIATTR_EXIT_INSTR_OFFSETS
	.align		4
        /*0018*/ 	.byte	0x04, 0x1c
        /*001a*/ 	.short	(.L_117 - .L_116)


	//   ....[0]....
.L_116:
        /*001c*/ 	.word	0x00000010


	//----- nvinfo : EIATTR_SW_WAR
	.align		4
.L_117:
        /*0020*/ 	.byte	0x04, 0x36
        /*0022*/ 	.short	(.L_119 - .L_118)
.L_118:
        /*0024*/ 	.word	0x00000008
.L_119:


//--------------------- .nv.callgraph             --------------------------
	.section	.nv.callgraph,"",@"SHT_CUDA_CALLGRAPH"
	.align	4
	.sectionentsize	8
	.align		4
        /*0000*/ 	.word	0x00000000
	.align		4
        /*0004*/ 	.word	0xffffffff
	.align		4
        /*0008*/ 	.word	0x00000000
	.align		4
        /*000c*/ 	.word	0xfffffffe
	.align		4
        /*0010*/ 	.word	0x00000000
	.align		4
        /*0014*/ 	.word	0xfffffffd
	.align		4
        /*0018*/ 	.word	0x00000000
	.align		4
        /*001c*/ 	.word	0xfffffffc


//--------------------- .nv.constant4             --------------------------
	.section	.nv.constant4,"a",@progbits
	.align	8
	.align		8
.nv.constant4:
        /*0000*/ 	.dword	_ZN34_INTERNAL_37ccb64c_4_k_cu_6c2f479f4cuda3std3__45__cpo5beginE
	.align		8
        /*0008*/ 	.dword	_ZN34_INTERNAL_37ccb64c_4_k_cu_6c2f479f4cuda3std3__45__cpo3endE
	.align		8
        /*0010*/ 	.dword	_ZN34_INTERNAL_37ccb64c_4_k_cu_6c2f479f4cuda3std3__45__cpo6cbeginE
	.align		8
        /*0018*/ 	.dword	_ZN34_INTERNAL_37ccb64c_4_k_cu_6c2f479f4cuda3std3__45__cpo4cendE
	.align		8
        /*0020*/ 	.dword	_ZN34_INTERNAL_37ccb64c_4_k_cu_6c2f479f4cuda3std3__45__cpo6rbeginE
	.align		8
        /*0028*/ 	.dword	_ZN34_INTERNAL_37ccb64c_4_k_cu_6c2f479f4cuda3std3__45__cpo4rendE
	.align		8
        /*0030*/ 	.dword	_ZN34_INTERNAL_37ccb64c_4_k_cu_6c2f479f4cuda3std3__45__cpo7crbeginE
	.align		8
        /*0038*/ 	.dword	_ZN34_INTERNAL_37ccb64c_4_k_cu_6c2f479f4cuda3std3__45__cpo5crendE
	.align		8
        /*0040*/ 	.dword	_ZN34_INTERNAL_37ccb64c_4_k_cu_6c2f479f4cuda3std3__436_GLOBAL__N__37ccb64c_4_k_cu_6c2f479f6ignoreE
	.align		8
        /*0048*/ 	.dword	_ZN34_INTERNAL_37ccb64c_4_k_cu_6c2f479f4cuda3std3__419piecewise_constructE
	.align		8
        /*0050*/ 	.dword	_ZN34_INTERNAL_37ccb64c_4_k_cu_6c2f479f4cuda3std3__48in_placeE
	.align		8
        /*0058*/ 	.dword	_ZN34_INTERNAL_37ccb64c_4_k_cu_6c2f479f4cuda3std3__420unreachable_sentinelE
	.align		8
        /*0060*/ 	.dword	_ZN34_INTERNAL_37ccb64c_4_k_cu_6c2f479f4cuda3std3__47nulloptE
	.align		8
        /*0068*/ 	.dword	_ZN34_INTERNAL_37ccb64c_4_k_cu_6c2f479f4cuda3std3__48unexpectE
	.align		8
        /*0070*/ 	.dword	_ZN34_INTERNAL_37ccb64c_4_k_cu_6c2f479f4cuda3std6ranges3__45__cpo4swapE
	.align		8
        /*0078*/ 	.dword	_ZN34_INTERNAL_37ccb64c_4_k_cu_6c2f479f4cuda3std6ranges3__45__cpo9iter_moveE
	.align		8
        /*0080*/ 	.dword	_ZN34_INTERNAL_37ccb64c_4_k_cu_6c2f479f4cuda3std6ranges3__45__cpo5beginE
	.align		8
        /*0088*/ 	.dword	_ZN34_INTERNAL_37ccb64c_4_k_cu_6c2f479f4cuda3std6ranges3__45__cpo3endE
	.align		8
        /*0090*/ 	.dword	_ZN34_INTERNAL_37ccb64c_4_k_cu_6c2f479f4cuda3std6ranges3__45__cpo6cbeginE
	.align		8
        /*0098*/ 	.dword	_ZN34_INTERNAL_37ccb64c_4_k_cu_6c2f479f4cuda3std6ranges3__45__cpo4cendE
	.align		8
        /*00a0*/ 	.dword	_ZN34_INTERNAL_37ccb64c_4_k_cu_6c2f479f4cuda3std6ranges3__45__cpo7advanceE
	.align		8
        /*00a8*/ 	.dword	_ZN34_INTERNAL_37ccb64c_4_k_cu_6c2f479f4cuda3std6ranges3__45__cpo9iter_swapE
	.align		8
        /*00b0*/ 	.dword	_ZN34_INTERNAL_37ccb64c_4_k_cu_6c2f479f4cuda3std6ranges3__45__cpo4nextE
	.align		8
        /*00b8*/ 	.dword	_ZN34_INTERNAL_37ccb64c_4_k_cu_6c2f479f4cuda3std6ranges3__45__cpo4prevE
	.align		8
        /*00c0*/ 	.dword	_ZN34_INTERNAL_37ccb64c_4_k_cu_6c2f479f4cuda3std6ranges3__45__cpo4dataE
	.align		8
        /*00c8*/ 	.dword	_ZN34_INTERNAL_37ccb64c_4_k_cu_6c2f479f4cuda3std6ranges3__45__cpo5cdataE
	.align		8
        /*00d0*/ 	.dword	_ZN34_INTERNAL_37ccb64c_4_k_cu_6c2f479f4cuda3std6ranges3__45__cpo4sizeE
	.align		8
        /*00d8*/ 	.dword	_ZN34_INTERNAL_37ccb64c_4_k_cu_6c2f479f4cuda3std6ranges3__45__cpo5ssizeE
	.align		8
        /*00e0*/ 	.dword	_ZN34_INTERNAL_37ccb64c_4_k_cu_6c2f479f4cuda3std6ranges3__45__cpo8distanceE
	.align		8
        /*00e8*/ 	.dword	_ZN34_INTERNAL_37ccb64c_4_k_cu_6c2f479f6thrust24THRUST_300001_SM_1000_NS6system6detail10sequential3seqE
	.align		8
        /*00f0*/ 	.dword	_ZN34_INTERNAL_37ccb64c_4_k_cu_6c2f479f6thrust24THRUST_300001_SM_1000_NS12placeholders2_1E
	.align		8
        /*00f8*/ 	.dword	_ZN34_INTERNAL_37ccb64c_4_k_cu_6c2f479f6thrust24THRUST_300001_SM_1000_NS12placeholders2_2E
	.align		8
        /*0100*/ 	.dword	_ZN34_INTERNAL_37ccb64c_4_k_cu_6c2f479f6thrust24THRUST_300001_SM_1000_NS12placeholders2_3E
	.align		8
        /*0108*/ 	.dword	_ZN34_INTERNAL_37ccb64c_4_k_cu_6c2f479f6thrust24THRUST_300001_SM_1000_NS12placeholders2_4E
	.align		8
        /*0110*/ 	.dword	_ZN34_INTERNAL_37ccb64c_4_k_cu_6c2f479f6thrust24THRUST_300001_SM_1000_NS12placeholders2_5E
	.align		8
        /*0118*/ 	.dword	_ZN34_INTERNAL_37ccb64c_4_k_cu_6c2f479f6thrust24THRUST_300001_SM_1000_NS12placeholders2_6E
	.align		8
        /*0120*/ 	.dword	_ZN34_INTERNAL_37ccb64c_4_k_cu_6c2f479f6thrust24THRUST_300001_SM_1000_NS12placeholders2_7E
	.align		8
        /*0128*/ 	.dword	_ZN34_INTERNAL_37ccb64c_4_k_cu_6c2f479f6thrust24THRUST_300001_SM_1000_NS12placeholders2_8E
	.align		8
        /*0130*/ 	.dword	_ZN34_INTERNAL_37ccb64c_4_k_cu_6c2f479f6thrust24THRUST_300001_SM_1000_NS12placeholders2_9E
	.align		8
        /*0138*/ 	.dword	_ZN34_INTERNAL_37ccb64c_4_k_cu_6c2f479f6thrust24THRUST_300001_SM_1000_NS12placeholders3_10E


//--------------------- .text._ZN3cub18CUB_300001_SM_10006detail11scan_by_key21DeviceScanByKeyKernelINS2_10policy_hubIPiii9CustomSumE10Policy1000ES5_S5_S5_NS0_24ReduceByKeyScanTileStateIiiLb1EEE11CustomEqualS6_ijiiEEvT0_PT9_T1_T2_T3_iT4_T5_T6_T7_ --------------------------
	.section	.text._ZN3cub18CUB_300001_SM_10006detail11scan_by_key21DeviceScanByKeyKernelINS2_10policy_hubIPiii9CustomSumE10Policy1000ES5_S5_S5_NS0_24ReduceByKeyScanTileStateIiiLb1EEE11CustomEqualS6_ijiiEEvT0_PT9_T1_T2_T3_iT4_T5_T6_T7_,"ax",@progbits
	.align	128
        .global         _ZN3cub18CUB_300001_SM_10006detail11scan_by_key21DeviceScanByKeyKernelINS2_10policy_hubIPiii9CustomSumE10Policy1000ES5_S5_S5_NS0_24ReduceByKeyScanTileStateIiiLb1EEE11CustomEqualS6_ijiiEEvT0_PT9_T1_T2_T3_iT4_T5_T6_T7_
        .type           _ZN3cub18CUB_300001_SM_10006detail11scan_by_key21DeviceScanByKeyKernelINS2_10policy_hubIPiii9CustomSumE10Policy1000ES5_S5_S5_NS0_24ReduceByKeyScanTileStateIiiLb1EEE11CustomEqualS6_ijiiEEvT0_PT9_T1_T2_T3_iT4_T5_T6_T7_,@function
        .size           _ZN3cub18CUB_300001_SM_10006detail11scan_by_key21DeviceScanByKeyKernelINS2_10policy_hubIPiii9CustomSumE10Policy1000ES5_S5_S5_NS0_24ReduceByKeyScanTileStateIiiLb1EEE11CustomEqualS6_ijiiEEvT0_PT9_T1_T2_T3_iT4_T5_T6_T7_,(.L_x_105 - _ZN3cub18CUB_300001_SM_10006detail11scan_by_key21DeviceScanByKeyKernelINS2_10policy_hubIPiii9CustomSumE10Policy1000ES5_S5_S5_NS0_24ReduceByKeyScanTileStateIiiLb1EEE11CustomEqualS6_ijiiEEvT0_PT9_T1_T2_T3_iT4_T5_T6_T7_)
        .other          _ZN3cub18CUB_300001_SM_10006detail11scan_by_key21DeviceScanByKeyKernelINS2_10policy_hubIPiii9CustomSumE10Policy1000ES5_S5_S5_NS0_24ReduceByKeyScanTileStateIiiLb1EEE11CustomEqualS6_ijiiEEvT0_PT9_T1_T2_T3_iT4_T5_T6_T7_,@"STO_CUDA_ENTRY STV_DEFAULT"
_ZN3cub18CUB_300001_SM_10006detail11scan_by_key21DeviceScanByKeyKernelINS2_10policy_hubIPiii9CustomSumE10Policy1000ES5_S5_S5_NS0_24ReduceByKeyScanTileStateIiiLb1EEE11CustomEqualS6_ijiiEEvT0_PT9_T1_T2_T3_iT4_T5_T6_T7_:
.text._ZN3cub18CUB_300001_SM_10006detail11scan_by_key21DeviceScanByKeyKernelINS2_10policy_hubIPiii9CustomSumE10Policy1000ES5_S5_S5_NS0_24ReduceByKeyScanTileStateIiiLb1EEE11CustomEqualS6_ijiiEEvT0_PT9_T1_T2_T3_iT4_T5_T6_T7_:
[----:B------:R-:W-:Y:S01]  /*0000*/  LDC R1, c[0x0][0x37c] ;  /* 0x0000df00ff017b82 */ /* 0x000fe20000000800 */
[----:B------:R-:W0:Y:S01]  /*0010*/  S2R R37, SR_CTAID.X ;  /* 0x0000000000257919 */ /* 0x000e220000002500 */
[----:B------:R-:W1:Y:S01]  /*0020*/  LDCU UR4, c[0x0][0x3b4] ;  /* 0x00007680ff0477ac */ /* 0x000e620008000800 */
[----:B------:R-:W2:Y:S01]  /*0030*/  LDCU.64 UR8, c[0x0][0x358] ;  /* 0x00006b00ff0877ac */ /* 0x000ea20008000a00 */
[----:B0-----:R-:W-:-:S05]  /*0040*/  IMAD R9, R37, 0x900, RZ ;  /* 0x0000090025097824 */ /* 0x001fca00078e02ff */
[----:B-1----:R-:W-:-:S04]  /*0050*/  IADD3 R26, PT, PT, -R9, UR4, RZ ;  /* 0x00000004091a7c10 */ /* 0x002fc8000fffe1ff */
[----:B------:R-:W-:-:S13]  /*0060*/  ISETP.GE.U32.AND P0, PT, R26, 0x901, PT ;  /* 0x000009011a00780c */ /* 0x000fda0003f06070 */
[----:B--2---:R-:W-:Y:S05]  /*0070*/  @!P0 BRA `(.L_x_0) ;  /* 0x0000002c001c8947 */ /* 0x004fea0003800000 */
[----:B------:R-:W0:Y:S01]  /*0080*/  S2R R40, SR_TID.X ;  /* 0x0000000000287919 */ /* 0x000e220000002100 */
[----:B------:R-:W1:Y:S01]  /*0090*/  LDCU.64 UR4, c[0x0][0x380] ;  /* 0x00007000ff0477ac */ /* 0x000e620008000a00 */
[----:B------:R-:W2:Y:S01]  /*00a0*/  S2R R45, SR_LANEID ;  /* 0x00000000002d7919 */ /* 0x000ea20000000000 */
[----:B------:R-:W3:Y:S01]  /*00b0*/  LDCU.64 UR6, c[0x0][0x390] ;  /* 0x00007200ff0677ac */ /* 0x000ee20008000a00 */
[C---:B0-----:R-:W-:Y:S02]  /*00c0*/  LOP3.LUT R0, R40.reuse, 0x1f, RZ, 0xc0, !PT ;  /* 0x0000001f28007812 */ /* 0x041fe400078ec0ff */
[----:B------:R-:W-:-:S05]  /*00d0*/  LOP3.LUT R3, R40, 0x3e0, RZ, 0xc0, !PT ;  /* 0x000003e028037812 */ /* 0x000fca00078ec0ff */
[----:B------:R-:W-:-:S05]  /*00e0*/  IMAD R0, R3, 0x9, R0 ;  /* 0x0000000903007824 */ /* 0x000fca00078e0200 */
[----:B------:R-:W-:-:S05]  /*00f0*/  IADD3 R0, P0, PT, R9, R0, RZ ;  /* 0x0000000009007210 */ /* 0x000fca0007f1e0ff */
[----:B------:R-:W-:Y:S02]  /*0100*/  IMAD.X R3, RZ, RZ, RZ, P0 ;  /* 0x000000ffff037224 */ /* 0x000fe400000e06ff */
[----:B------:R-:W-:-:S03]  /*0110*/  IMAD.SHL.U32 R43, R0, 0x4, RZ ;  /* 0x00000004002b7824 */ /* 0x000fc600078e00ff */
[----:B------:R-:W-:Y:S02]  /*0120*/  SHF.L.U64.HI R42, R0, 0x2, R3 ;  /* 0x00000002002a7819 */ /* 0x000fe40000010203 */
[----:B-1----:R-:W-:-:S04]  /*0130*/  IADD3 R2, P0, PT, R43, UR4, RZ ;  /* 0x000000042b027c10 */ /* 0x002fc8000ff1e0ff */
[----:B------:R-:W-:-:S05]  /*0140*/  IADD3.X R3, PT, PT, R42, UR5, RZ, P0, !PT ;  /* 0x000000052a037c10 */ /* 0x000fca00087fe4ff */
[----:B------:R-:W4:Y:S04]  /*0150*/  LDG.E R0, desc[UR8][R2.64] ;  /* 0x0000000802007981 */ /* 0x000f28000c1e1900 */
[----:B------:R-:W5:Y:S04]  /*0160*/  LDG.E R4, desc[UR8][R2.64+0x80] ;  /* 0x0000800802047981 */ /* 0x000f68000c1e1900 */
[----:B------:R-:W5:Y:S04]  /*0170*/  LDG.E R5, desc[UR8][R2.64+0x100] ;  /* 0x0001000802057981 */ /* 0x000f68000c1e1900 */
[----:B------:R-:W5:Y:S04]  /*0180*/  LDG.E R6, desc[UR8][R2.64+0x180] ;  /* 0x0001800802067981 */ /* 0x000f68000c1e1900 */
[----:B------:R-:W5:Y:S04]  /*0190*/  LDG.E R7, desc[UR8][R2.64+0x200] ;  /* 0x0002000802077981 */ /* 0x000f68000c1e1900 */
[----:B------:R-:W5:Y:S04]  /*01a0*/  LDG.E R8, desc[UR8][R2.64+0x280] ;  /* 0x0002800802087981 */ /* 0x000f68000c1e1900 */
[----:B------:R-:W5:Y:S04]  /*01b0*/  LDG.E R9, desc[UR8][R2.64+0x300] ;  /* 0x0003000802097981 */ /* 0x000f68000c1e1900 */
[----:B------:R-:W5:Y:S04]  /*01c0*/  LDG.E R10, desc[UR8][R2.64+0x380] ;  /* 0x00038008020a7981 */ /* 0x000f68000c1e1900 */
[----:B------:R3:W5:Y:S01]  /*01d0*/  LDG.E R11, desc[UR8][R2.64+0x400] ;  /* 0x00040008020b7981 */ /* 0x000762000c1e1900 */
[----:B------:R-:W0:Y:S01]  /*01e0*/  S2UR UR5, SR_CgaCtaId ;  /* 0x00000000000579c3 */ /* 0x000e220000008800 */
[----:B------:R-:W-:Y:S01]  /*01f0*/  SHF.R.U32.HI R29, RZ, 0x5, R40 ;  /* 0x00000005ff1d7819 */ /* 0x000fe20000011628 */
[----:B------:R-:W-:-:S04]  /*0200*/  UMOV UR4, 0x400 ;  /* 0x0000040000047882 */ /* 0x000fc80000000000 */
[----:B--2---:R-:W-:Y:S01]  /*0210*/  IMAD R12, R29, 0x120, R45 ;  /* 0x000001201d0c7824 */ /* 0x004fe200078e022d */
[----:B---3--:R-:W-:-:S04]  /*0220*/  IADD3 R2, P0, PT, R43, UR6, RZ ;  /* 0x000000062b027c10 */ /* 0x008fc8000ff1e0ff */
[----:B------:R-:W-:Y:S01]  /*0230*/  IADD3.X R3, PT, PT, R42, UR7, RZ, P0, !PT ;  /* 0x000000072a037c10 */ /* 0x000fe200087fe4ff */
[----:B0-----:R-:W-:-:S06]  /*0240*/  ULEA UR4, UR5, UR4, 0x18 ;  /* 0x0000000405047291 */ /* 0x001fcc000f8ec0ff */
[----:B------:R-:W-:-:S05]  /*0250*/  LEA R12, R12, UR4, 0x2 ;  /* 0x000000040c0c7c11 */ /* 0x000fca000f8e10ff */
[----:B----4-:R0:W-:Y:S04]  /*0260*/  STS [R12], R0 ;  /* 0x000000000c007388 */ /* 0x0101e80000000800 */
[----:B-----5:R-:W-:Y:S04]  /*0270*/  STS [R12+0x80], R4 ;  /* 0x000080040c007388 */ /* 0x020fe80000000800 */
[----:B------:R-:W-:Y:S01]  /*0280*/  STS [R12+0x100], R5 ;  /* 0x000100050c007388 */ /* 0x000fe20000000800 */
[----:B0-----:R-:W-:-:S03]  /*0290*/  IMAD R0, R45, 0x20, R12 ;  /* 0x000000202d007824 */ /* 0x001fc600078e020c */
[----:B------:R-:W-:Y:S04]  /*02a0*/  STS [R12+0x180], R6 ;  /* 0x000180060c007388 */ /* 0x000fe80000000800 */
[----:B------:R-:W-:Y:S04]  /*02b0*/  STS [R12+0x200], R7 ;  /* 0x000200070c007388 */ /* 0x000fe80000000800 */
[----:B------:R-:W-:Y:S04]  /*02c0*/  STS [R12+0x280], R8 ;  /* 0x000280080c007388 */ /* 0x000fe80000000800 */
[----:B------:R0:W-:Y:S04]  /*02d0*/  STS [R12+0x300], R9 ;  /* 0x000300090c007388 */ /* 0x0001e80000000800 */
[----:B------:R-:W-:Y:S04]  /*02e0*/  STS [R12+0x380], R10 ;  /* 0x0003800a0c007388 */ /* 0x000fe80000000800 */
[----:B------:R1:W-:Y:S01]  /*02f0*/  STS [R12+0x400], R11 ;  /* 0x0004000b0c007388 */ /* 0x0003e20000000800 */
[----:B------:R-:W-:-:S03]  /*0300*/  NOP ;  /* 0x0000000000007918 */ /* 0x000fc60000000000 */
[----:B------:R2:W3:Y:S04]  /*0310*/  LDS R28, [R0] ;  /* 0x00000000001c7984 */ /* 0x0004e80000000800 */
[----:B------:R2:W4:Y:S04]  /*0320*/  LDS R27, [R0+0x4] ;  /* 0x00000400001b7984 */ /* 0x0005280000000800 */
[----:B------:R2:W2:Y:S04]  /*0330*/  LDS R26, [R0+0x8] ;  /* 0x00000800001a7984 */ /* 0x0004a80000000800 */
[----:B------:R0:W2:Y:S04]  /*0340*/  LDS R25, [R0+0xc] ;  /* 0x00000c0000197984 */ /* 0x0000a80000000800 */
[----:B------:R0:W2:Y:S04]  /*0350*/  LDS R24, [R0+0x10] ;  /* 0x0000100000187984 */ /* 0x0000a80000000800 */
[----:B------:R0:W2:Y:S04]  /*0360*/  LDS R7, [R0+0x14] ;  /* 0x0000140000077984 */ /* 0x0000a80000000800 */
[----:B------:R0:W2:Y:S04]  /*0370*/  LDS R6, [R0+0x18] ;  /* 0x0000180000067984 */ /* 0x0000a80000000800 */
[----:B------:R0:W2:Y:S04]  /*0380*/  LDS R5, [R0+0x1c] ;  /* 0x00001c0000057984 */ /* 0x0000a80000000800 */
[----:B------:R1:W2:Y:S01]  /*0390*/  LDS R10, [R0+0x20] ;  /* 0x00002000000a7984 */ /* 0x0002a20000000800 */
[----:B------:R-:W-:Y:S06]  /*03a0*/  BAR.SYNC.DEFER_BLOCKING 0x0 ;  /* 0x0000000000007b1d */ /* 0x000fec0000010000 */
[----:B0-----:R-:W5:Y:S04]  /*03b0*/  LDG.E R9, desc[UR8][R2.64] ;  /* 0x0000000802097981 */ /* 0x001f68000c1e1900 */
[----:B-1----:R-:W3:Y:S04]  /*03c0*/  LDG.E R11, desc[UR8][R2.64+0x80] ;  /* 0x00008008020b7981 */ /* 0x002ee8000c1e1900 */
[----:B------:R-:W4:Y:S04]  /*03d0*/  LDG.E R13, desc[UR8][R2.64+0x100] ;  /* 0x00010008020d7981 */ /* 0x000f28000c1e1900 */
[----:B------:R-:W2:Y:S04]  /*03e0*/  LDG.E R15, desc[UR8][R2.64+0x180] ;  /* 0x00018008020f7981 */ /* 0x000ea8000c1e1900 */
[----:B------:R-:W2:Y:S04]  /*03f0*/  LDG.E R17, desc[UR8][R2.64+0x200] ;  /* 0x0002000802117981 */ /* 0x000ea8000c1e1900 */
[----:B------:R-:W2:Y:S04]  /*0400*/  LDG.E R19, desc[UR8][R2.64+0x280] ;  /* 0x0002800802137981 */ /* 0x000ea8000c1e1900 */
[----:B------:R-:W2:Y:S04]  /*0410*/  LDG.E R21, desc[UR8][R2.64+0x300] ;  /* 0x0003000802157981 */ /* 0x000ea8000c1e1900 */
[----:B------:R-:W2:Y:S04]  /*0420*/  LDG.E R23, desc[UR8][R2.64+0x380] ;  /* 0x0003800802177981 */ /* 0x000ea8000c1e1900 */
[----:B------:R-:W2:Y:S01]  /*0430*/  LDG.E R31, desc[UR8][R2.64+0x400] ;  /* 0x00040008021f7981 */ /* 0x000ea2000c1e1900 */
[----:B------:R-:W-:Y:S01]  /*0440*/  ISETP.NE.AND P0, PT, R37, RZ, PT ;  /* 0x000000ff2500720c */ /* 0x000fe20003f05270 */
[----:B------:R-:W-:Y:S02]  /*0450*/  BSSY.RECONVERGENT B0, `(.L_x_1) ;  /* 0x0000242000007945 */ /* 0x000fe40003800200 */
[----:B-----5:R0:W-:Y:S04]  /*0460*/  STS [R12], R9 ;  /* 0x000000090c007388 */ /* 0x0201e80000000800 */
[----:B---3--:R0:W-:Y:S04]  /*0470*/  STS [R12+0x80], R11 ;  /* 0x0000800b0c007388 */ /* 0x0081e80000000800 */
[----:B----4-:R0:W-:Y:S04]  /*0480*/  STS [R12+0x100], R13 ;  /* 0x0001000d0c007388 */ /* 0x0101e80000000800 */
[----:B--2---:R0:W-:Y:S04]  /*0490*/  STS [R12+0x180], R15 ;  /* 0x0001800f0c007388 */ /* 0x0041e80000000800 */
[----:B------:R0:W-:Y:S04]  /*04a0*/  STS [R12+0x200], R17 ;  /* 0x000200110c007388 */ /* 0x0001e80000000800 */
[----:B------:R0:W-:Y:S04]  /*04b0*/  STS [R12+0x280], R19 ;  /* 0x000280130c007388 */ /* 0x0001e80000000800 */
[----:B------:R0:W-:Y:S04]  /*04c0*/  STS [R12+0x300], R21 ;  /* 0x000300150c007388 */ /* 0x0001e80000000800 */
[----:B------:R0:W-:Y:S04]  /*04d0*/  STS [R12+0x380], R23 ;  /* 0x000380170c007388 */ /* 0x0001e80000000800 */
[----:B------:R0:W-:Y:S01]  /*04e0*/  STS [R12+0x400], R31 ;  /* 0x0004001f0c007388 */ /* 0x0001e20000000800 */
[----:B------:R-:W-:-:S03]  /*04f0*/  NOP ;  /* 0x0000000000007918 */ /* 0x000fc60000000000 */
[----:B------:R0:W1:Y:S04]  /*0500*/  LDS R4, [R0] ;  /* 0x0000000000047984 */ /* 0x0000680000000800 */
[----:B------:R0:W2:Y:S04]  /*0510*/  LDS R36, [R0+0x4] ;  /* 0x0000040000247984 */ /* 0x0000a80000000800 */
[----:B------:R0:W3:Y:S04]  /*0520*/  LDS R34, [R0+0x8] ;  /* 0x0000080000227984 */ /* 0x0000e80000000800 */
[----:B------:R0:W4:Y:S04]  /*0530*/  LDS R33, [R0+0xc] ;  /* 0x00000c0000217984 */ /* 0x0001280000000800 */
[----:B------:R0:W0:Y:S04]  /*0540*/  LDS R32, [R0+0x10] ;  /* 0x0000100000207984 */ /* 0x0000280000000800 */
[----:B------:R0:W0:Y:S04]  /*0550*/  LDS R3, [R0+0x14] ;  /* 0x0000140000037984 */ /* 0x0000280000000800 */
[----:B------:R0:W0:Y:S04]  /*0560*/  LDS R2, [R0+0x18] ;  /* 0x0000180000027984 */ /* 0x0000280000000800 */
[----:B------:R0:W0:Y:S04]  /*0570*/  LDS R44, [R0+0x1c] ;  /* 0x00001c00002c7984 */ /* 0x0000280000000800 */
[----:B------:R0:W0:Y:S01]  /*0580*/  LDS R11, [R0+0x20] ;  /* 0x00002000000b7984 */ /* 0x0000220000000800 */
[----:B------:R-:W-:Y:S06]  /*0590*/  BAR.SYNC.DEFER_BLOCKING 0x0 ;  /* 0x0000000000007b1d */ /* 0x000fec0000010000 */
[----:B------:R-:W-:Y:S05]  /*05a0*/  @P0 BRA `(.L_x_2) ;  /* 0x0000000800a80947 */ /* 0x000fea0003800000 */
[----:B------:R-:W-:Y:S02]  /*05b0*/  ISETP.NE.AND P0, PT, R28, R27, PT ;  /* 0x0000001b1c00720c */ /* 0x000fe40003f05270 */
[----:B------:R-:W-:Y:S02]  /*05c0*/  ISETP.NE.AND P5, PT, R27, R26, PT ;  /* 0x0000001a1b00720c */ /* 0x000fe40003fa5270 */
[----:B01----:R-:W-:Y:S02]  /*05d0*/  SEL R9, R4, RZ, !P0 ;  /* 0x000000ff04097207 */ /* 0x003fe40004000000 */
[----:B------:R-:W-:Y:S02]  /*05e0*/  ISETP.NE.AND P4, PT, R26, R25, PT ;  /* 0x000000191a00720c */ /* 0x000fe40003f85270 */
[----:B------:R-:W-:Y:S01]  /*05f0*/  ISETP.NE.AND P3, PT, R25, R24, PT ;  /* 0x000000181900720c */ /* 0x000fe20003f65270 */
[----:B--2---:R-:W-:Y:S01]  /*0600*/  IMAD.IADD R9, R36, 0x1, R9 ;  /* 0x0000000124097824 */ /* 0x004fe200078e0209 */
[----:B------:R-:W-:-:S02]  /*0610*/  ISETP.NE.AND P2, PT, R24, R7, PT ;  /* 0x000000071800720c */ /* 0x000fc40003f45270 */
[----:B------:R-:W-:Y:S02]  /*0620*/  ISETP.NE.AND P1, PT, R6, R5, PT ;  /* 0x000000050600720c */ /* 0x000fe40003f25270 */
[----:B------:R-:W-:Y:S02]  /*0630*/  SEL R9, R9, RZ, !P5 ;  /* 0x000000ff09097207 */ /* 0x000fe40006800000 */
[----:B------:R-:W-:Y:S02]  /*0640*/  ISETP.NE.AND P6, PT, R5, R10, PT ;  /* 0x0000000a0500720c */ /* 0x000fe40003fc5270 */
[----:B------:R-:W-:Y:S01]  /*0650*/  LEA R5, R40, UR4, 0x2 ;  /* 0x0000000428057c11 */ /* 0x000fe2000f8e10ff */
[----:B---3--:R-:W-:Y:S01]  /*0660*/  IMAD.IADD R9, R34, 0x1, R9 ;  /* 0x0000000122097824 */ /* 0x008fe200078e0209 */
[----:B------:R-:W-:Y:S02]  /*0670*/  P2R R30, PR, RZ, 0x1 ;  /* 0x00000001ff1e7803 */ /* 0x000fe40000000000 */
[----:B------:R-:W-:Y:S01]  /*0680*/  ISETP.NE.AND P0, PT, R7, R6, PT ;  /* 0x000000060700720c */ /* 0x000fe20003f05270 */
[----:B------:R-:W-:Y:S01]  /*0690*/  STS [R5+0x47c], R10 ;  /* 0x00047c0a05007388 */ /* 0x000fe20000000800 */
[----:B------:R-:W-:-:S02]  /*06a0*/  SEL R0, R9, RZ, !P4 ;  /* 0x000000ff09007207 */ /* 0x000fc40006000000 */
[----:B------:R-:W-:Y:S01]  /*06b0*/  P2R R8, PR, RZ, 0x20 ;  /* 0x00000020ff087803 */ /* 0x000fe20000000000 */
[----:B------:R-:W-:Y:S01]  /*06c0*/  BAR.SYNC.DEFER_BLOCKING 0x0 ;  /* 0x0000000000007b1d */ /* 0x000fe20000010000 */
[----:B------:R-:W-:Y:S01]  /*06d0*/  ISETP.NE.AND P5, PT, R40, RZ, PT ;  /* 0x000000ff2800720c */ /* 0x000fe20003fa5270 */
[----:B----4-:R-:W-:Y:S01]  /*06e0*/  IMAD.IADD R0, R33, 0x1, R0 ;  /* 0x0000000121007824 */ /* 0x010fe200078e0200 */
[----:B------:R-:W-:Y:S02]  /*06f0*/  SEL R38, RZ, 0x1, !P6 ;  /* 0x00000001ff267807 */ /* 0x000fe40007000000 */
[----:B------:R-:W-:Y:S02]  /*0700*/  SEL R27, RZ, 0x1, !P3 ;  /* 0x00000001ff1b7807 */ /* 0x000fe40005800000 */
[----:B------:R-:W-:Y:S02]  /*0710*/  SEL R9, R0, RZ, !P3 ;  /* 0x000000ff00097207 */ /* 0x000fe40005800000 */
[----:B------:R-:W-:-:S02]  /*0720*/  SEL R26, RZ, 0x1, !P2 ;  /* 0x00000001ff1a7807 */ /* 0x000fc40005000000 */
[----:B------:R-:W-:Y:S01]  /*0730*/  SEL R25, RZ, 0x1, !P0 ;  /* 0x00000001ff197807 */ /* 0x000fe20004000000 */
[----:B------:R-:W-:Y:S01]  /*0740*/  IMAD.IADD R9, R32, 0x1, R9 ;  /* 0x0000000120097824 */ /* 0x000fe200078e0209 */
[----:B------:R-:W-:-:S04]  /*0750*/  SEL R24, RZ, 0x1, !P1 ;  /* 0x00000001ff187807 */ /* 0x000fc80004800000 */
[----:B------:R-:W-:-:S05]  /*0760*/  SEL R0, R9, RZ, !P2 ;  /* 0x000000ff09007207 */ /* 0x000fca0005000000 */
[----:B------:R-:W-:-:S05]  /*0770*/  IMAD.IADD R0, R3, 0x1, R0 ;  /* 0x0000000103007824 */ /* 0x000fca00078e0200 */
[----:B------:R-:W-:Y:S01]  /*0780*/  SEL R7, R0, RZ, !P0 ;  /* 0x000000ff00077207 */ /* 0x000fe20004000000 */
[----:B------:R-:W-:-:S04]  /*0790*/  IMAD.MOV.U32 R0, RZ, RZ, 0x1 ;  /* 0x00000001ff007424 */ /* 0x000fc800078e00ff */
[----:B------:R-:W-:-:S05]  /*07a0*/  IMAD.IADD R7, R2, 0x1, R7 ;  /* 0x0000000102077824 */ /* 0x000fca00078e0207 */
[----:B------:R-:W-:-:S05]  /*07b0*/  SEL R7, R7, RZ, !P1 ;  /* 0x000000ff07077207 */ /* 0x000fca0004800000 */
[----:B------:R-:W-:-:S05]  /*07c0*/  IMAD.IADD R7, R44, 0x1, R7 ;  /* 0x000000012c077824 */ /* 0x000fca00078e0207 */
[----:B------:R-:W-:Y:S02]  /*07d0*/  SEL R6, R7, RZ, !P6 ;  /* 0x000000ff07067207 */ /* 0x000fe40007000000 */
[----:B------:R-:W0:Y:S03]  /*07e0*/  @P5 LDS R7, [R5+0x478] ;  /* 0x0004780005075984 */ /* 0x000e260000000800 */
[----:B------:R-:W-:Y:S01]  /*07f0*/  IMAD.IADD R11, R11, 0x1, R6 ;  /* 0x000000010b0b7824 */ /* 0x000fe200078e0206 */
[----:B0-----:R-:W-:Y:S02]  /*0800*/  @P5 ISETP.NE.AND P6, PT, R7, R28, PT ;  /* 0x0000001c0700520c */ /* 0x001fe40003fc5270 */
[----:B------:R-:W-:Y:S02]  /*0810*/  SEL R28, RZ, 0x1, !P4 ;  /* 0x00000001ff1c7807 */ /* 0x000fe40006000000 */
[----:B------:R-:W-:-:S02]  /*0820*/  @P5 SEL R0, RZ, 0x1, !P6 ;  /* 0x00000001ff005807 */ /* 0x000fc40007000000 */
[----:B------:R-:W-:Y:S02]  /*0830*/  ISETP.NE.AND P5, PT, R8, RZ, PT ;  /* 0x000000ff0800720c */ /* 0x000fe40003fa5270 */
[----:B------:R-:W-:Y:S01]  /*0840*/  ISETP.NE.AND P6, PT, R30, RZ, PT ;  /* 0x000000ff1e00720c */ /* 0x000fe20003fc5270 */
[----:B------:R-:W0:Y:S01]  /*0850*/  SHFL.UP PT, R8, R11, 0x1, RZ ;  /* 0x042000000b087989 */ /* 0x000e2200000e00ff */
[----:B------:R-:W-:Y:S02]  /*0860*/  SEL R31, RZ, 0x1, !P5 ;  /* 0x00000001ff1f7807 */ /* 0x000fe40006800000 */
[----:B------:R-:W-:Y:S02]  /*0870*/  SEL R35, RZ, 0x1, !P6 ;  /* 0x00000001ff237807 */ /* 0x000fe40007000000 */
[----:B------:R-:W-:Y:S02]  /*0880*/  P2R R5, PR, RZ, 0x20 ;  /* 0x00000020ff057803 */ /* 0x000fe40000000000 */
[----:B------:R-:W-:-:S02]  /*0890*/  LOP3.LUT R6, R31, R0, R35, 0xfe, !PT ;  /* 0x000000001f067212 */ /* 0x000fc400078efe23 */
[----:B------:R-:W-:Y:S02]  /*08a0*/  ISETP.GE.U32.AND P5, PT, R40, 0x20, PT ;  /* 0x000000202800780c */ /* 0x000fe40003fa6070 */
[----:B------:R-:W-:-:S04]  /*08b0*/  LOP3.LUT R6, R27, R6, R28, 0xfe, !PT ;  /* 0x000000061b067212 */ /* 0x000fc800078efe1c */
[----:B------:R-:W-:-:S04]  /*08c0*/  LOP3.LUT R7, R25, R6, R26, 0xfe, !PT ;  /* 0x0000000619077212 */ /* 0x000fc800078efe1a */
[----:B------:R-:W-:-:S04]  /*08d0*/  LOP3.LUT R7, R7, R24, RZ, 0xfc, !PT ;  /* 0x0000001807077212 */ /* 0x000fc800078efcff */
[----:B------:R-:W-:-:S04]  /*08e0*/  LOP3.LUT P6, R7, R7, RZ, R38, 0xfa, !PT ;  /* 0x000000ff07077212 */ /* 0x000fc800078cfa26 */
[----:B0-----:R-:W-:Y:S01]  /*08f0*/  SEL R8, R8, RZ, !P6 ;  /* 0x000000ff08087207 */ /* 0x001fe20007000000 */
[----:B------:R-:W0:Y:S01]  /*0900*/  SHFL.UP PT, R6, R7, 0x1, RZ ;  /* 0x0420000007067989 */ /* 0x000e2200000e00ff */
[----:B------:R-:W-:-:S04]  /*0910*/  ISETP.GE.AND P6, PT, R45, 0x1, PT ;  /* 0x000000012d00780c */ /* 0x000fc80003fc6270 */
[----:B------:R-:W-:-:S05]  /*0920*/  SEL R8, R8, RZ, P6 ;  /* 0x000000ff08087207 */ /* 0x000fca0003000000 */
[----:B------:R-:W-:-:S05]  /*0930*/  IMAD.IADD R8, R11, 0x1, R8 ;  /* 0x000000010b087824 */ /* 0x000fca00078e0208 */
[----:B------:R-:W1:Y:S01]  /*0940*/  SHFL.UP PT, R9, R8, 0x2, RZ ;  /* 0x0440000008097989 */ /* 0x000e6200000e00ff */
[----:B0-----:R-:W-:-:S04]  /*0950*/  SEL R6, R6, RZ, P6 ;  /* 0x000000ff06067207 */ /* 0x001fc80003000000 */
[----:B------:R-:W-:-:S04]  /*0960*/  LOP3.LUT P6, R6, R6, RZ, R7, 0xfa, !PT ;  /* 0x000000ff06067212 */ /* 0x000fc800078cfa07 */
[----:B-1----:R-:W-:Y:S02]  /*0970*/  SEL R10, R9, RZ, !P6 ;  /* 0x000000ff090a7207 */ /* 0x002fe40007000000 */
[----:B------:R-:W-:Y:S01]  /*0980*/  ISETP.GE.AND P6, PT, R45, 0x2, PT ;  /* 0x000000022d00780c */ /* 0x000fe20003fc6270 */
[----:B------:R-:W0:Y:S03]  /*0990*/  SHFL.UP PT, R9, R6, 0x2, RZ ;  /* 0x0440000006097989 */ /* 0x000e2600000e00ff */
[----:B------:R-:W-:-:S05]  /*09a0*/  SEL R11, R10, RZ, P6 ;  /* 0x000000ff0a0b7207 */ /* 0x000fca0003000000 */
[----:B------:R-:W-:-:S05]  /*09b0*/  IMAD.IADD R11, R8, 0x1, R11 ;  /* 0x00000001080b7824 */ /* 0x000fca00078e020b */
[----:B------:R-:W1:Y:S01]  /*09c0*/  SHFL.UP PT, R7, R11, 0x4, RZ ;  /* 0x048000000b077989 */ /* 0x000e6200000e00ff */
[----:B0-----:R-:W-:-:S04]  /*09d0*/  SEL R9, R9, RZ, P6 ;  /* 0x000000ff09097207 */ /* 0x001fc80003000000 */
[----:B------:R-:W-:-:S04]  /*09e0*/  LOP3.LUT P6, R9, R9, RZ, R6, 0xfa, !PT ;  /* 0x000000ff09097212 */ /* 0x000fc800078cfa06 */
[----:B-1----:R-:W-:Y:S02]  /*09f0*/  SEL R10, R7, RZ, !P6 ;  /* 0x000000ff070a7207 */ /* 0x002fe40007000000 */
[----:B------:R-:W0:Y:S01]  /*0a00*/  SHFL.UP PT, R7, R9, 0x4, RZ ;  /* 0x0480000009077989 */ /* 0x000e2200000e00ff */
[----:B------:R-:W-:-:S04]  /*0a10*/  ISETP.GE.AND P6, PT, R45, 0x4, PT ;  /* 0x000000042d00780c */ /* 0x000fc80003fc6270 */
[----:B------:R-:W-:-:S05]  /*0a20*/  SEL R10, R10, RZ, P6 ;  /* 0x000000ff0a0a7207 */ /* 0x000fca0003000000 */
[----:B------:R-:W-:Y:S01]  /*0a30*/  IMAD.IADD R10, R11, 0x1, R10 ;  /* 0x000000010b0a7824 */ /* 0x000fe200078e020a */
[----:B0-----:R-:W-:-:S04]  /*0a40*/  SEL R6, R7, RZ, P6 ;  /* 0x000000ff07067207 */ /* 0x001fc80003000000 */
[----:B------:R-:W0:Y:S01]  /*0a50*/  SHFL.UP PT, R7, R10, 0x8, RZ ;  /* 0x050000000a077989 */ /* 0x000e2200000e00ff */
[----:B------:R-:W-:-:S04]  /*0a60*/  LOP3.LUT P6, R6, R6, RZ, R9, 0xfa, !PT ;  /* 0x000000ff06067212 */ /* 0x000fc800078cfa09 */
[----:B0-----:R-:W-:Y:S02]  /*0a70*/  SEL R8, R7, RZ, !P6 ;  /* 0x000000ff07087207 */ /* 0x001fe40007000000 */
[----:B------:R-:W0:Y:S01]  /*0a80*/  SHFL.UP PT, R7, R6, 0x8, RZ ;  /* 0x0500000006077989 */ /* 0x000e2200000e00ff */
[----:B------:R-:W-:-:S04]  /*0a90*/  ISETP.GE.AND P6, PT, R45, 0x8, PT ;  /* 0x000000082d00780c */ /* 0x000fc80003fc6270 */
[----:B------:R-:W-:-:S05]  /*0aa0*/  SEL R11, R8, RZ, P6 ;  /* 0x000000ff080b7207 */ /* 0x000fca0003000000 */
[----:B------:R-:W-:-:S05]  /*0ab0*/  IMAD.IADD R11, R10, 0x1, R11 ;  /* 0x000000010a0b7824 */ /* 0x000fca00078e020b */
[----:B------:R-:W1:Y:S01]  /*0ac0*/  SHFL.UP PT, R8, R11, 0x10, RZ ;  /* 0x060000000b087989 */ /* 0x000e6200000e00ff */
[----:B0-----:R-:W-:-:S04]  /*0ad0*/  SEL R7, R7, RZ, P6 ;  /* 0x000000ff07077207 */ /* 0x001fc80003000000 */
[----:B------:R-:W-:-:S05]  /*0ae0*/  LOP3.LUT P6, R12, R7, RZ, R6, 0xfa, !PT ;  /* 0x000000ff070c7212 */ /* 0x000fca00078cfa06 */
[----:B------:R-:W0:Y:S01]  /*0af0*/  SHFL.UP PT, R7, R12, 0x10, RZ ;  /* 0x060000000c077989 */ /* 0x000e2200000e00ff */
[----:B-1----:R-:W-:Y:S02]  /*0b00*/  SEL R8, R8, RZ, !P6 ;  /* 0x000000ff08087207 */ /* 0x002fe40007000000 */
[----:B------:R-:W-:-:S04]  /*0b10*/  ISETP.GE.AND P6, PT, R45, 0x10, PT ;  /* 0x000000102d00780c */ /* 0x000fc80003fc6270 */
[----:B------:R-:W-:Y:S02]  /*0b20*/  SEL R8, R8, RZ, P6 ;  /* 0x000000ff08087207 */ /* 0x000fe40003000000 */
[----:B0-----:R-:W-:Y:S02]  /*0b30*/  SEL R7, R7, RZ, P6 ;  /* 0x000000ff07077207 */ /* 0x001fe40003000000 */
[----:B------:R-:W-:Y:S02]  /*0b40*/  ISETP.NE.AND P6, PT, R45, 0x1f, PT ;  /* 0x0000001f2d00780c */ /* 0x000fe40003fc5270 */
[----:B------:R-:W-:Y:S01]  /*0b50*/  LOP3.LUT R6, R7, R12, RZ, 0xfc, !PT ;  /* 0x0000000c07067212 */ /* 0x000fe200078efcff */
[----:B------:R-:W-:-:S10]  /*0b60*/  IMAD.IADD R7, R11, 0x1, R8 ;  /* 0x000000010b077824 */ /* 0x000fd400078e0208 */
[----:B------:R-:W-:-:S05]  /*0b70*/  @!P6 LEA R16, R29, UR4, 0x3 ;  /* 0x000000041d10ec11 */ /* 0x000fca000f8e18ff */
[----:B------:R-:W-:Y:S01]  /*0b80*/  @!P6 STS.64 [R16], R6 ;  /* 0x000000061000e388 */ /* 0x000fe20000000a00 */
[----:B------:R-:W-:Y:S06]  /*0b90*/  BAR.SYNC.DEFER_BLOCKING 0x0 ;  /* 0x0000000000007b1d */ /* 0x000fec0000010000 */
[----:B------:R-:W-:Y:S04]  /*0ba0*/  SHFL.UP PT, R6, R6, 0x1, RZ ;  /* 0x0420000006067989 */ /* 0x000fe800000e00ff */
[----:B------:R-:W0:Y:S04]  /*0bb0*/  LDS.128 R8, [UR4] ;  /* 0x00000004ff087984 */ /* 0x000e280008000c00 */
[----:B------:R-:W1:Y:S01]  /*0bc0*/  LDS.128 R12, [UR4+0x10] ;  /* 0x00001004ff0c7984 */ /* 0x000e620008000c00 */
[----:B0-----:R-:W-:-:S04]  /*0bd0*/  ISETP.NE.AND P6, PT, R10, RZ, PT ;  /* 0x000000ff0a00720c */ /* 0x001fc80003fc5270 */
[----:B------:R-:W-:Y:S02]  /*0be0*/  SEL R18, R9, RZ, !P6 ;  /* 0x000000ff09127207 */ /* 0x000fe40007000000 */
[----:B-1----:R-:W-:-:S03]  /*0bf0*/  ISETP.NE.AND P6, PT, R12, RZ, PT ;  /* 0x000000ff0c00720c */ /* 0x002fc60003fc5270 */
[----:B------:R-:W-:-:S05]  /*0c00*/  IMAD.IADD R18, R11, 0x1, R18 ;  /* 0x000000010b127824 */ /* 0x000fca00078e0212 */
[----:B------:R-:W-:Y:S02]  /*0c10*/  SEL R20, R18, RZ, !P6 ;  /* 0x000000ff12147207 */ /* 0x000fe40007000000 */
[----:B------:R-:W-:-:S03]  /*0c20*/  ISETP.NE.AND P6, PT, R29, 0x2, PT ;  /* 0x000000021d00780c */ /* 0x000fc60003fc5270 */
[----:B------:R-:W-:Y:S01]  /*0c30*/  IMAD.IADD R20, R13, 0x1, R20 ;  /* 0x000000010d147824 */ /* 0x000fe200078e0214 */
[----:B------:R-:W-:Y:S02]  /*0c40*/  SEL R9, R18, R9, !P6 ;  /* 0x0000000912097207 */ /* 0x000fe40007000000 */
[----:B------:R-:W0:Y:S01]  /*0c50*/  LDS.128 R16, [UR4+0x20] ;  /* 0x00002004ff107984 */ /* 0x000e220008000c00 */
[----:B------:R-:W-:-:S04]  /*0c60*/  ISETP.NE.AND P6, PT, R29, 0x3, PT ;  /* 0x000000031d00780c */ /* 0x000fc80003fc5270 */
[----:B------:R-:W-:Y:S02]  /*0c70*/  SEL R9, R20, R9, !P6 ;  /* 0x0000000914097207 */ /* 0x000fe40007000000 */
[----:B------:R-:W-:-:S04]  /*0c80*/  ISETP.NE.AND P6, PT, R14, RZ, PT ;  /* 0x000000ff0e00720c */ /* 0x000fc80003fc5270 */
[----:B------:R-:W-:-:S05]  /*0c90*/  SEL R20, R20, RZ, !P6 ;  /* 0x000000ff14147207 */ /* 0x000fca0007000000 */
[----:B------:R-:W-:Y:S01]  /*0ca0*/  IMAD.IADD R20, R15, 0x1, R20 ;  /* 0x000000010f147824 */ /* 0x000fe200078e0214 */
[----:B0-----:R-:W-:-:S04]  /*0cb0*/  ISETP.NE.AND P6, PT, R16, RZ, PT ;  /* 0x000000ff1000720c */ /* 0x001fc80003fc5270 */
[----:B------:R-:W-:Y:S02]  /*0cc0*/  SEL R22, R20, RZ, !P6 ;  /* 0x000000ff14167207 */ /* 0x000fe40007000000 */
[----:B------:R-:W-:-:S03]  /*0cd0*/  ISETP.NE.AND P6, PT, R29, 0x4, PT ;  /* 0x000000041d00780c */ /* 0x000fc60003fc5270 */
[----:B------:R-:W-:Y:S01]  /*0ce0*/  IMAD.IADD R22, R17, 0x1, R22 ;  /* 0x0000000111167824 */ /* 0x000fe200078e0216 */
[----:B------:R-:W-:Y:S02]  /*0cf0*/  SEL R9, R20, R9, !P6 ;  /* 0x0000000914097207 */ /* 0x000fe40007000000 */
[----:B------:R-:W-:-:S04]  /*0d00*/  ISETP.NE.AND P6, PT, R29, 0x5, PT ;  /* 0x000000051d00780c */ /* 0x000fc80003fc5270 */
[----:B------:R-:W-:Y:S02]  /*0d10*/  SEL R9, R22, R9, !P6 ;  /* 0x0000000916097207 */ /* 0x000fe40007000000 */
[----:B------:R-:W-:-:S04]  /*0d20*/  ISETP.NE.AND P6, PT, R18, RZ, PT ;  /* 0x000000ff1200720c */ /* 0x000fc80003fc5270 */
[----:B------:R-:W-:Y:S02]  /*0d30*/  SEL R11, R22, RZ, !P6 ;  /* 0x000000ff160b7207 */ /* 0x000fe40007000000 */
[----:B------:R-:W0:Y:S03]  /*0d40*/  LDS.128 R20, [UR4+0x30] ;  /* 0x00003004ff147984 */ /* 0x000e260008000c00 */
[----:B------:R-:W-:Y:S01]  /*0d50*/  IMAD.IADD R11, R19, 0x1, R11 ;  /* 0x00000001130b7824 */ /* 0x000fe200078e020b */
[----:B0-----:R-:W-:-:S04]  /*0d60*/  ISETP.NE.AND P6, PT, R20, RZ, PT ;  /* 0x000000ff1400720c */ /* 0x001fc80003fc5270 */
[----:B------:R-:W-:Y:S02]  /*0d70*/  SEL R13, R11, RZ, !P6 ;  /* 0x000000ff0b0d7207 */ /* 0x000fe40007000000 */
[----:B------:R-:W-:-:S03]  /*0d80*/  ISETP.NE.AND P6, PT, R29, 0x6, PT ;  /* 0x000000061d00780c */ /* 0x000fc60003fc5270 */
[----:B------:R-:W-:Y:S01]  /*0d90*/  IMAD.IADD R21, R21, 0x1, R13 ;  /* 0x0000000115157824 */ /* 0x000fe200078e020d */
[----:B------:R-:W-:Y:S01]  /*0da0*/  SEL R9, R11, R9, !P6 ;  /* 0x000000090b097207 */ /* 0x000fe20007000000 */
[----:B------:R-:W0:Y:S01]  /*0db0*/  SHFL.UP PT, R13, R7, 0x1, RZ ;  /* 0x04200000070d7989 */ /* 0x000e2200000e00ff */
[----:B------:R-:W-:-:S04]  /*0dc0*/  ISETP.NE.AND P6, PT, R29, 0x7, PT ;  /* 0x000000071d00780c */ /* 0x000fc80003fc5270 */
[----:B------:R-:W-:Y:S02]  /*0dd0*/  SEL R9, R21, R9, !P6 ;  /* 0x0000000915097207 */ /* 0x000fe40007000000 */
[----:B------:R-:W-:-:S04]  /*0de0*/  @P5 ISETP.NE.AND P6, PT, R6, RZ, PT ;  /* 0x000000ff0600520c */ /* 0x000fc80003fc5270 */
[----:B------:R-:W-:Y:S02]  /*0df0*/  @P5 SEL R11, R9, RZ, !P6 ;  /* 0x000000ff090b5207 */ /* 0x000fe40007000000 */
[----:B------:R-:W-:-:S13]  /*0e00*/  ISETP.NE.AND P6, PT, R45, RZ, P5 ;  /* 0x000000ff2d00720c */ /* 0x000fda0002fc5270 */
[----:B0-----:R-:W-:Y:S01]  /*0e10*/  @P6 IMAD.IADD R9, R13, 0x1, R11 ;  /* 0x000000010d096824 */ /* 0x001fe200078e020b */
[----:B------:R-:W-:-:S03]  /*0e20*/  ISETP.NE.AND P6, PT, R0, RZ, PT ;  /* 0x000000ff0000720c */ /* 0x000fc60003fc5270 */
[----:B------:R-:W-:Y:S01]  /*0e30*/  @P5 IMAD.MOV.U32 R13, RZ, RZ, R9 ;  /* 0x000000ffff0d5224 */ /* 0x000fe200078e0009 */
[----:B------:R-:W-:-:S04]  /*0e40*/  ISETP.NE.AND P5, PT, R40, RZ, PT ;  /* 0x000000ff2800720c */ /* 0x000fc80003fa5270 */
[----:B------:R-:W-:Y:S02]  /*0e50*/  SEL R9, R13, RZ, !P6 ;  /* 0x000000ff0d097207 */ /* 0x000fe40007000000 */
[----:B------:R-:W-:Y:S02]  /*0e60*/  ISETP.NE.AND P6, PT, R30, RZ, PT ;  /* 0x000000ff1e00720c */ /* 0x000fe40003fc5270 */
[----:B------:R-:W-:Y:S02]  /*0e70*/  SEL R9, R9, RZ, P5 ;  /* 0x000000ff09097207 */ /* 0x000fe40002800000 */
[----:B------:R-:W-:-:S03]  /*0e80*/  ISETP.NE.AND P5, PT, R5, RZ, PT ;  /* 0x000000ff0500720c */ /* 0x000fc60003fa5270 */
[----:B------:R-:W-:-:S05]  /*0e90*/  IMAD.IADD R9, R4, 0x1, R9 ;  /* 0x0000000104097824 */ /* 0x000fca00078e0209 */
[----:B------:R-:W-:-:S05]  /*0ea0*/  SEL R5, R9, RZ, !P6 ;  /* 0x000000ff09057207 */ /* 0x000fca0007000000 */
[----:B------:R-:W-:-:S05]  /*0eb0*/  IMAD.IADD R36, R36, 0x1, R5 ;  /* 0x0000000124247824 */ /* 0x000fca00078e0205 */
[----:B------:R-:W-:-:S05]  /*0ec0*/  SEL R5, R36, RZ, !P5 ;  /* 0x000000ff24057207 */ /* 0x000fca0006800000 */
[----:B------:R-:W-:-:S05]  /*0ed0*/  IMAD.IADD R34, R34, 0x1, R5 ;  /* 0x0000000122227824 */ /* 0x000fca00078e0205 */
[----:B------:R-:W-:-:S05]  /*0ee0*/  SEL R4, R34, RZ, !P4 ;  /* 0x000000ff22047207 */ /* 0x000fca0006000000 */
[----:B------:R-:W-:-:S05]  /*0ef0*/  IMAD.IADD R33, R33, 0x1, R4 ;  /* 0x0000000121217824 */ /* 0x000fca00078e0204 */
[----:B------:R-:W-:-:S05]  /*0f00*/  SEL R5, R33, RZ, !P3 ;  /* 0x000000ff21057207 */ /* 0x000fca0005800000 */
[----:B------:R-:W-:Y:S01]  /*0f10*/  IMAD.IADD R32, R32, 0x1, R5 ;  /* 0x0000000120207824 */ /* 0x000fe200078e0205 */
[----:B------:R-:W-:-:S04]  /*0f20*/  LOP3.LUT R5, R12, R10, R8, 0xfe, !PT ;  /* 0x0000000a0c057212 */ /* 0x000fc800078efe08 */
[----:B------:R-:W-:Y:S02]  /*0f30*/  SEL R4, R32, RZ, !P2 ;  /* 0x000000ff20047207 */ /* 0x000fe40005000000 */
[----:B------:R-:W-:Y:S02]  /*0f40*/  LOP3.LUT R5, R16, R14, R5, 0xfe, !PT ;  /* 0x0000000e10057212 */ /* 0x000fe400078efe05 */
[----:B------:R-:W-:Y:S01]  /*0f50*/  ISETP.NE.AND P2, PT, R22, RZ, PT ;  /* 0x000000ff1600720c */ /* 0x000fe20003f45270 */
[----:B------:R-:W-:Y:S01]  /*0f60*/  IMAD.IADD R8, R3, 0x1, R4 ;  /* 0x0000000103087824 */ /* 0x000fe200078e0204 */
[----:B------:R-:W-:Y:S02]  /*0f70*/  LOP3.LUT R5, R20, R18, R5, 0xfe, !PT ;  /* 0x0000001214057212 */ /* 0x000fe400078efe05 */
[----:B------:R-:W-:Y:S02]  /*0f80*/  SEL R6, R21, RZ, !P2 ;  /* 0x000000ff15067207 */ /* 0x000fe40005000000 */
[----:B------:R-:W-:-:S02]  /*0f90*/  SEL R3, R8, RZ, !P0 ;  /* 0x000000ff08037207 */ /* 0x000fc40004000000 */
[----:B------:R-:W-:Y:S02]  /*0fa0*/  ISETP.NE.AND P0, PT, R40, RZ, PT ;  /* 0x000000ff2800720c */ /* 0x000fe40003f05270 */
[----:B------:R-:W-:Y:S01]  /*0fb0*/  LOP3.LUT R4, R22, R5, RZ, 0xfc, !PT ;  /* 0x0000000516047212 */ /* 0x000fe200078efcff */
[----:B------:R-:W-:Y:S02]  /*0fc0*/  IMAD.IADD R10, R2, 0x1, R3 ;  /* 0x00000001020a7824 */ /* 0x000fe400078e0203 */
[----:B------:R-:W-:-:S03]  /*0fd0*/  IMAD.IADD R5, R23, 0x1, R6 ;  /* 0x0000000117057824 */ /* 0x000fc600078e0206 */
[----:B------:R-:W-:-:S05]  /*0fe0*/  SEL R11, R10, RZ, !P1 ;  /* 0x000000ff0a0b7207 */ /* 0x000fca0004800000 */
[----:B------:R-:W-:Y:S05]  /*0ff0*/  @P0 BRA `(.L_x_3) ;  /* 0x00000018001c0947 */ /* 0x000fea0003800000 */
[----:B------:R-:W0:Y:S01]  /*1000*/  LDC.64 R2, c[0x0][0x3a0] ;  /* 0x0000e800ff027b82 */ /* 0x000e220000000a00 */
[----:B------:R-:W-:Y:S02]  /*1010*/  IMAD.MOV.U32 R6, RZ, RZ, 0x65 ;  /* 0x00000065ff067424 */ /* 0x000fe400078e00ff */
[----:B------:R-:W-:-:S05]  /*1020*/  IMAD.MOV.U32 R7, RZ, RZ, 0x0 ;  /* 0x00000000ff077424 */ /* 0x000fca00078e00ff */
[----:B0-----:R0:W-:Y:S01]  /*1030*/  ST.E.128.STRONG.GPU desc[UR8][R2.64+0x200], R4 ;  /* 0x0002000402007985 */ /* 0x0011e2000c10fd08 */
[----:B------:R-:W-:Y:S05]  /*1040*/  BRA `(.L_x_3) ;  /* 0x0000001800087947 */ /* 0x000fea0003800000 */
.L_x_2:
[----:B------:R-:W-:Y:S01]  /*1050*/  ISETP.NE.AND P1, PT, R40, RZ, PT ;  /* 0x000000ff2800720c */ /* 0x000fe20003f25270 */
[----:B0-----:R-:W-:-:S12]  /*1060*/  IMAD.MOV.U32 R0, RZ, RZ, RZ ;  /* 0x000000ffff007224 */ /* 0x001fd800078e00ff */
[----:B------:R-:W0:Y:S02]  /*1070*/  @!P1 LDC.64 R8, c[0x0][0x388] ;  /* 0x0000e200ff089b82 */ /* 0x000e240000000a00 */
[----:B0-----:R-:W-:-:S05]  /*1080*/  @!P1 IMAD.WIDE.U32 R8, R37, 0x4, R8 ;  /* 0x0000000425089825 */ /* 0x001fca00078e0008 */
[----:B------:R0:W5:Y:S01]  /*1090*/  @!P1 LDG.E R0, desc[UR8][R8.64] ;  /* 0x0000000808009981 */ /* 0x000162000c1e1900 */
[----:B------:R-:W-:Y:S02]  /*10a0*/  LEA R13, R40, UR4, 0x2 ;  /* 0x00000004280d7c11 */ /* 0x000fe4000f8e10ff */
[----:B------:R-:W-:Y:S02]  /*10b0*/  ISETP.NE.AND P0, PT, R28, R27, PT ;  /* 0x0000001b1c00720c */ /* 0x000fe40003f05270 */
[----:B------:R-:W-:Y:S01]  /*10c0*/  ISETP.NE.AND P2, PT, R40, RZ, PT ;  /* 0x000000ff2800720c */ /* 0x000fe20003f45270 */
[----:B------:R-:W-:Y:S01]  /*10d0*/  STS [R13+0x47c], R10 ;  /* 0x00047c0a0d007388 */ /* 0x000fe20000000800 */
[----:B-1----:R-:W-:Y:S01]  /*10e0*/  SEL R15, R4, RZ, !P0 ;  /* 0x000000ff040f7207 */ /* 0x002fe20004000000 */
[----:B------:R-:W-:Y:S01]  /*10f0*/  BAR.SYNC.DEFER_BLOCKING 0x0 ;  /* 0x0000000000007b1d */ /* 0x000fe20000010000 */
[----:B------:R-:W-:-:S03]  /*1100*/  ISETP.NE.AND P3, PT, R27, R26, PT ;  /* 0x0000001a1b00720c */ /* 0x000fc60003f65270 */
[----:B--2---:R-:W-:Y:S01]  /*1110*/  IMAD.IADD R15, R36, 0x1, R15 ;  /* 0x00000001240f7824 */ /* 0x004fe200078e020f */
[----:B------:R-:W-:Y:S02]  /*1120*/  ISETP.NE.AND P4, PT, R45, 0x1f, PT ;  /* 0x0000001f2d00780c */ /* 0x000fe40003f85270 */
[----:B------:R-:W-:Y:S02]  /*1130*/  ISETP.NE.AND P5, PT, R29, 0x3, PT ;  /* 0x000000031d00780c */ /* 0x000fe40003fa5270 */
[----:B------:R-:W-:Y:S02]  /*1140*/  SEL R15, R15, RZ, !P3 ;  /* 0x000000ff0f0f7207 */ /* 0x000fe40005800000 */
[----:B------:R-:W-:Y:S02]  /*1150*/  ISETP.GE.AND P3, PT, R45, 0x1, PT ;  /* 0x000000012d00780c */ /* 0x000fe40003f66270 */
[----:B------:R-:W-:Y:S01]  /*1160*/  ISETP.NE.AND P6, PT, R29, 0x5, PT ;  /* 0x000000051d00780c */ /* 0x000fe20003fc5270 */
[----:B---3--:R-:W-:-:S04]  /*1170*/  IMAD.IADD R15, R34, 0x1, R15 ;  /* 0x00000001220f7824 */ /* 0x008fc800078e020f */
[----:B------:R-:W-:Y:S01]  /*1180*/  @!P4 LEA R21, R29, UR4, 0x3 ;  /* 0x000000041d15cc11 */ /* 0x000fe2000f8e18ff */
[----:B-----5:R-:W1:Y:S01]  /*1190*/  @P2 LDS R0, [R13+0x478] ;  /* 0x000478000d002984 */ /* 0x020e620000000800 */
[----:B------:R-:W-:-:S04]  /*11a0*/  ISETP.NE.AND P2, PT, R26, R25, PT ;  /* 0x000000191a00720c */ /* 0x000fc80003f45270 */
[----:B0-----:R-:W-:Y:S02]  /*11b0*/  SEL R8, R15, RZ, !P2 ;  /* 0x000000ff0f087207 */ /* 0x001fe40005000000 */
[----:B------:R-:W-:-:S03]  /*11c0*/  ISETP.NE.AND P2, PT, R25, R24, PT ;  /* 0x000000181900720c */ /* 0x000fc60003f45270 */
[----:B----4-:R-:W-:-:S05]  /*11d0*/  IMAD.IADD R8, R33, 0x1, R8 ;  /* 0x0000000121087824 */ /* 0x010fca00078e0208 */
[----:B------:R-:W-:Y:S02]  /*11e0*/  SEL R9, R8, RZ, !P2 ;  /* 0x000000ff08097207 */ /* 0x000fe40005000000 */
[----:B------:R-:W-:-:S03]  /*11f0*/  ISETP.NE.AND P2, PT, R24, R7, PT ;  /* 0x000000071800720c */ /* 0x000fc60003f45270 */
[----:B------:R-:W-:-:S05]  /*1200*/  IMAD.IADD R9, R32, 0x1, R9 ;  /* 0x0000000120097824 */ /* 0x000fca00078e0209 */
[----:B------:R-:W-:Y:S02]  /*1210*/  SEL R8, R9, RZ, !P2 ;  /* 0x000000ff09087207 */ /* 0x000fe40005000000 */
[----:B------:R-:W-:-:S03]  /*1220*/  ISETP.NE.AND P2, PT, R7, R6, PT ;  /* 0x000000060700720c */ /* 0x000fc60003f45270 */
[----:B------:R-:W-:-:S05]  /*1230*/  IMAD.IADD R8, R3, 0x1, R8 ;  /* 0x0000000103087824 */ /* 0x000fca00078e0208 */
[----:B------:R-:W-:Y:S02]  /*1240*/  SEL R9, R8, RZ, !P2 ;  /* 0x000000ff08097207 */ /* 0x000fe40005000000 */
[----:B------:R-:W-:-:S03]  /*1250*/  ISETP.NE.AND P2, PT, R6, R5, PT ;  /* 0x000000050600720c */ /* 0x000fc60003f45270 */
[----:B------:R-:W-:Y:S01]  /*1260*/  IMAD.IADD R9, R2, 0x1, R9 ;  /* 0x0000000102097824 */ /* 0x000fe200078e0209 */
[----:B-1----:R-:W-:-:S04]  /*1270*/  ISETP.NE.OR P0, PT, R0, R28, P0 ;  /* 0x0000001c0000720c */ /* 0x002fc80000705670 */
[----:B------:R-:W-:Y:S02]  /*1280*/  SEL R9, R9, RZ, !P2 ;  /* 0x000000ff09097207 */ /* 0x000fe40005000000 */
[----:B------:R-:W-:Y:S02]  /*1290*/  ISETP.NE.AND P2, PT, R5, R10, PT ;  /* 0x0000000a0500720c */ /* 0x000fe40003f45270 */
[----:B------:R-:W-:Y:S01]  /*12a0*/  ISETP.NE.OR P0, PT, R27, R26, P0 ;  /* 0x0000001a1b00720c */ /* 0x000fe20000705670 */
[----:B------:R-:W-:-:S03]  /*12b0*/  IMAD.IADD R9, R44, 0x1, R9 ;  /* 0x000000012c097824 */ /* 0x000fc600078e0209 */
[----:B------:R-:W-:Y:S02]  /*12c0*/  ISETP.NE.OR P0, PT, R26, R25, P0 ;  /* 0x000000191a00720c */ /* 0x000fe40000705670 */
[----:B------:R-:W-:Y:S02]  /*12d0*/  SEL R8, R9, RZ, !P2 ;  /* 0x000000ff09087207 */ /* 0x000fe40005000000 */
[----:B------:R-:W-:-:S03]  /*12e0*/  ISETP.NE.OR P0, PT, R25, R24, P0 ;  /* 0x000000181900720c */ /* 0x000fc60000705670 */
[----:B------:R-:W-:Y:S01]  /*12f0*/  IMAD.IADD R14, R11, 0x1, R8 ;  /* 0x000000010b0e7824 */ /* 0x000fe200078e0208 */
[----:B------:R-:W-:-:S04]  /*1300*/  ISETP.NE.OR P0, PT, R24, R7, P0 ;  /* 0x000000071800720c */ /* 0x000fc80000705670 */
[----:B------:R-:W0:Y:S01]  /*1310*/  SHFL.UP PT, R11, R14, 0x1, RZ ;  /* 0x042000000e0b7989 */ /* 0x000e2200000e00ff */
[----:B------:R-:W-:-:S04]  /*1320*/  ISETP.NE.OR P0, PT, R7, R6, P0 ;  /* 0x000000060700720c */ /* 0x000fc80000705670 */
[----:B------:R-:W-:-:S04]  /*1330*/  ISETP.NE.OR P0, PT, R6, R5, P0 ;  /* 0x000000050600720c */ /* 0x000fc80000705670 */
[----:B------:R-:W-:-:S04]  /*1340*/  ISETP.NE.OR P0, PT, R5, R10, P0 ;  /* 0x0000000a0500720c */ /* 0x000fc80000705670 */
[----:B------:R-:W-:-:S05]  /*1350*/  SEL R8, RZ, 0x1, !P0 ;  /* 0x00000001ff087807 */ /* 0x000fca0004000000 */
[----:B------:R-:W1:Y:S01]  /*1360*/  SHFL.UP PT, R9, R8, 0x1, RZ ;  /* 0x0420000008097989 */ /* 0x000e6200000e00ff */
[----:B0-----:R-:W-:-:S04]  /*1370*/  SEL R11, R11, RZ, !P0 ;  /* 0x000000ff0b0b7207 */ /* 0x001fc80004000000 */
[----:B------:R-:W-:-:S05]  /*1380*/  SEL R11, R11, RZ, P3 ;  /* 0x000000ff0b0b7207 */ /* 0x000fca0001800000 */
[----:B------:R-:W-:-:S05]  /*1390*/  IMAD.IADD R11, R14, 0x1, R11 ;  /* 0x000000010e0b7824 */ /* 0x000fca00078e020b */
[----:B------:R-:W0:Y:S01]  /*13a0*/  SHFL.UP PT, R12, R11, 0x2, RZ ;  /* 0x044000000b0c7989 */ /* 0x000e2200000e00ff */
[----:B-1----:R-:W-:Y:S02]  /*13b0*/  SEL R9, R9, RZ, P3 ;  /* 0x000000ff09097207 */ /* 0x002fe40001800000 */
[----:B------:R-:W-:Y:S02]  /*13c0*/  ISETP.GE.AND P3, PT, R45, 0x2, PT ;  /* 0x000000022d00780c */ /* 0x000fe40003f66270 */
[----:B------:R-:W-:-:S05]  /*13d0*/  LOP3.LUT P0, R9, R9, RZ, R8, 0xfa, !PT ;  /* 0x000000ff09097212 */ /* 0x000fca000780fa08 */
[----:B------:R-:W1:Y:S01]  /*13e0*/  SHFL.UP PT, R10, R9, 0x2, RZ ;  /* 0x04400000090a7989 */ /* 0x000e6200000e00ff */
[----:B0-----:R-:W-:-:S04]  /*13f0*/  SEL R12, R12, RZ, !P0 ;  /* 0x000000ff0c0c7207 */ /* 0x001fc80004000000 */
[----:B------:R-:W-:-:S05]  /*1400*/  SEL R12, R12, RZ, P3 ;  /* 0x000000ff0c0c7207 */ /* 0x000fca0001800000 */
[----:B------:R-:W-:Y:S01]  /*1410*/  IMAD.IADD R12, R11, 0x1, R12 ;  /* 0x000000010b0c7824 */ /* 0x000fe200078e020c */
[----:B-1----:R-:W-:-:S04]  /*1420*/  SEL R10, R10, RZ, P3 ;  /* 0x000000ff0a0a7207 */ /* 0x002fc80001800000 */
[----:B------:R-:W0:Y:S01]  /*1430*/  SHFL.UP PT, R13, R12, 0x4, RZ ;  /* 0x048000000c0d7989 */ /* 0x000e2200000e00ff */
[----:B------:R-:W-:Y:S02]  /*1440*/  ISETP.GE.AND P3, PT, R45, 0x4, PT ;  /* 0x000000042d00780c */ /* 0x000fe40003f66270 */
[----:B------:R-:W-:-:S05]  /*1450*/  LOP3.LUT P0, R10, R10, RZ, R9, 0xfa, !PT ;  /* 0x000000ff0a0a7212 */ /* 0x000fca000780fa09 */
[----:B------:R-:W1:Y:S01]  /*1460*/  SHFL.UP PT, R8, R10, 0x4, RZ ;  /* 0x048000000a087989 */ /* 0x000e6200000e00ff */
[----:B0-----:R-:W-:-:S04]  /*1470*/  SEL R13, R13, RZ, !P0 ;  /* 0x000000ff0d0d7207 */ /* 0x001fc80004000000 */
[----:B------:R-:W-:Y:S02]  /*1480*/  SEL R13, R13, RZ, P3 ;  /* 0x000000ff0d0d7207 */ /* 0x000fe40001800000 */
[----:B-1----:R-:W-:-:S03]  /*1490*/  SEL R9, R8, RZ, P3 ;  /* 0x000000ff08097207 */ /* 0x002fc60001800000 */
[----:B------:R-:W-:Y:S01]  /*14a0*/  IMAD.IADD R13, R12, 0x1, R13 ;  /* 0x000000010c0d7824 */ /* 0x000fe200078e020d */
[----:B------:R-:W-:Y:S02]  /*14b0*/  ISETP.GE.AND P3, PT, R45, 0x8, PT ;  /* 0x000000082d00780c */ /* 0x000fe40003f66270 */
[----:B------:R-:W-:Y:S02]  /*14c0*/  LOP3.LUT P0, R9, R9, RZ, R10, 0xfa, !PT ;  /* 0x000000ff09097212 */ /* 0x000fe4000780fa0a */
[----:B------:R-:W0:Y:S04]  /*14d0*/  SHFL.UP PT, R11, R13, 0x8, RZ ;  /* 0x050000000d0b7989 */ /* 0x000e2800000e00ff */
[----:B------:R-:W1:Y:S01]  /*14e0*/  SHFL.UP PT, R8, R9, 0x8, RZ ;  /* 0x0500000009087989 */ /* 0x000e6200000e00ff */
[----:B0-----:R-:W-:-:S04]  /*14f0*/  SEL R11, R11, RZ, !P0 ;  /* 0x000000ff0b0b7207 */ /* 0x001fc80004000000 */
[----:B------:R-:W-:Y:S02]  /*1500*/  SEL R10, R11, RZ, P3 ;  /* 0x000000ff0b0a7207 */ /* 0x000fe40001800000 */
[----:B-1----:R-:W-:Y:S02]  /*1510*/  SEL R8, R8, RZ, P3 ;  /* 0x000000ff08087207 */ /* 0x002fe40001800000 */
[----:B------:R-:W-:Y:S01]  /*1520*/  ISETP.GE.AND P3, PT, R45, 0x10, PT ;  /* 0x000000102d00780c */ /* 0x000fe20003f66270 */
[----:B------:R-:W-:Y:S01]  /*1530*/  IMAD.IADD R10, R13, 0x1, R10 ;  /* 0x000000010d0a7824 */ /* 0x000fe200078e020a */
[----:B------:R-:W-:-:S04]  /*1540*/  LOP3.LUT P0, R8, R8, RZ, R9, 0xfa, !PT ;  /* 0x000000ff08087212 */ /* 0x000fc8000780fa09 */
[----:B------:R-:W0:Y:S04]  /*1550*/  SHFL.UP PT, R12, R10, 0x10, RZ ;  /* 0x060000000a0c7989 */ /* 0x000e2800000e00ff */
[----:B------:R-:W1:Y:S01]  /*1560*/  SHFL.UP PT, R11, R8, 0x10, RZ ;  /* 0x06000000080b7989 */ /* 0x000e6200000e00ff */
[----:B0-----:R-:W-:-:S04]  /*1570*/  SEL R12, R12, RZ, !P0 ;  /* 0x000000ff0c0c7207 */ /* 0x001fc80004000000 */
[----:B------:R-:W-:Y:S02]  /*1580*/  SEL R31, R12, RZ, P3 ;  /* 0x000000ff0c1f7207 */ /* 0x000fe40001800000 */
[----:B-1----:R-:W-:-:S03]  /*1590*/  SEL R11, R11, RZ, P3 ;  /* 0x000000ff0b0b7207 */ /* 0x002fc60001800000 */
[----:B------:R-:W-:Y:S01]  /*15a0*/  IMAD.IADD R31, R10, 0x1, R31 ;  /* 0x000000010a1f7824 */ /* 0x000fe200078e021f */
[----:B------:R-:W-:-:S05]  /*15b0*/  LOP3.LUT R30, R11, R8, RZ, 0xfc, !PT ;  /* 0x000000080b1e7212 */ /* 0x000fca00078efcff */
[----:B------:R-:W-:Y:S01]  /*15c0*/  @!P4 STS.64 [R21], R30 ;  /* 0x0000001e1500c388 */ /* 0x000fe20000000a00 */
[----:B------:R-:W-:Y:S06]  /*15d0*/  BAR.SYNC.DEFER_BLOCKING 0x0 ;  /* 0x0000000000007b1d */ /* 0x000fec0000010000 */
[----:B------:R-:W0:Y:S04]  /*15e0*/  LDS.128 R8, [UR4] ;  /* 0x00000004ff087984 */ /* 0x000e280008000c00 */
[----:B------:R-:W1:Y:S04]  /*15f0*/  LDS.128 R12, [UR4+0x10] ;  /* 0x00001004ff0c7984 */ /* 0x000e680008000c00 */
[----:B------:R-:W2:Y:S01]  /*1600*/  LDS.128 R16, [UR4+0x20] ;  /* 0x00002004ff107984 */ /* 0x000ea20008000c00 */
[----:B0-----:R-:W-:-:S04]  /*1610*/  ISETP.NE.AND P0, PT, R10, RZ, PT ;  /* 0x000000ff0a00720c */ /* 0x001fc80003f05270 */
[----:B------:R-:W-:Y:S02]  /*1620*/  SEL R20, R9, RZ, !P0 ;  /* 0x000000ff09147207 */ /* 0x000fe40004000000 */
[----:B-1----:R-:W-:Y:S02]  /*1630*/  ISETP.NE.AND P0, PT, R12, RZ, PT ;  /* 0x000000ff0c00720c */ /* 0x002fe40003f05270 */
[----:B------:R-:W-:Y:S01]  /*1640*/  ISETP.NE.AND P3, PT, R14, RZ, PT ;  /* 0x000000ff0e00720c */ /* 0x000fe20003f65270 */
[----:B------:R-:W-:Y:S01]  /*1650*/  IMAD.IADD R38, R11, 0x1, R20 ;  /* 0x000000010b267824 */ /* 0x000fe200078e0214 */
[----:B--2---:R-:W-:Y:S02]  /*1660*/  ISETP.NE.AND P4, PT, R18, RZ, PT ;  /* 0x000000ff1200720c */ /* 0x004fe40003f85270 */
[----:B------:R-:W-:Y:S02]  /*1670*/  LOP3.LUT R11, R10, R8, RZ, 0xfc, !PT ;  /* 0x000000080a0b7212 */ /* 0x000fe400078efcff */
[----:B------:R-:W-:-:S02]  /*1680*/  SEL R20, R38, RZ, !P0 ;  /* 0x000000ff26147207 */ /* 0x000fc40004000000 */
[----:B------:R-:W-:-:S03]  /*1690*/  ISETP.NE.AND P0, PT, R29, 0x2, PT ;  /* 0x000000021d00780c */ /* 0x000fc60003f05270 */
[----:B------:R-:W-:Y:S01]  /*16a0*/  IMAD.IADD R13, R13, 0x1, R20 ;  /* 0x000000010d0d7824 */ /* 0x000fe200078e0214 */
[----:B------:R-:W-:Y:S01]  /*16b0*/  SEL R38, R38, R9, !P0 ;  /* 0x0000000926267207 */ /* 0x000fe20004000000 */
[----:B------:R-:W0:Y:S03]  /*16c0*/  LDS.128 R20, [UR4+0x30] ;  /* 0x00003004ff147984 */ /* 0x000e260008000c00 */
[C---:B------:R-:W-:Y:S02]  /*16d0*/  SEL R9, R13.reuse, RZ, !P3 ;  /* 0x000000ff0d097207 */ /* 0x040fe40005800000 */
[----:B------:R-:W-:Y:S02]  /*16e0*/  ISETP.NE.AND P3, PT, R16, RZ, PT ;  /* 0x000000ff1000720c */ /* 0x000fe40003f65270 */
[----:B------:R-:W-:Y:S01]  /*16f0*/  SEL R38, R13, R38, !P5 ;  /* 0x000000260d267207 */ /* 0x000fe20006800000 */
[----:B------:R-:W-:Y:S01]  /*1700*/  IMAD.IADD R15, R15, 0x1, R9 ;  /* 0x000000010f0f7824 */ /* 0x000fe200078e0209 */
[----:B------:R-:W-:Y:S04]  /*1710*/  SHFL.UP PT, R13, R31, 0x1, RZ ;  /* 0x042000001f0d7989 */ /* 0x000fe800000e00ff */
[----:B------:R-:W-:-:S02]  /*1720*/  SEL R9, R15, RZ, !P3 ;  /* 0x000000ff0f097207 */ /* 0x000fc40005800000 */
[----:B------:R-:W-:-:S03]  /*1730*/  ISETP.NE.AND P3, PT, R29, 0x4, PT ;  /* 0x000000041d00780c */ /* 0x000fc60003f65270 */
[----:B------:R-:W-:Y:S01]  /*1740*/  IMAD.IADD R17, R17, 0x1, R9 ;  /* 0x0000000111117824 */ /* 0x000fe200078e0209 */
[----:B------:R-:W-:Y:S02]  /*1750*/  LOP3.LUT R9, R12, R10, R8, 0xfe, !PT ;  /* 0x0000000a0c097212 */ /* 0x000fe400078efe08 */
[----:B------:R-:W1:Y:S01]  /*1760*/  SHFL.UP PT, R12, R30, 0x1, RZ ;  /* 0x042000001e0c7989 */ /* 0x000e6200000e00ff */
[----:B------:R-:W-:Y:S02]  /*1770*/  SEL R8, R11, R8, !P0 ;  /* 0x000000080b087207 */ /* 0x000fe40004000000 */
[----:B------:R-:W-:Y:S02]  /*1780*/  SEL R10, R17, RZ, !P4 ;  /* 0x000000ff110a7207 */ /* 0x000fe40006000000 */
[----:B------:R-:W-:Y:S02]  /*1790*/  ISETP.GE.U32.AND P0, PT, R40, 0x20, PT ;  /* 0x000000202800780c */ /* 0x000fe40003f06070 */
[----:B------:R-:W-:Y:S01]  /*17a0*/  SEL R38, R15, R38, !P3 ;  /* 0x000000260f267207 */ /* 0x000fe20005800000 */
[----:B------:R-:W-:Y:S01]  /*17b0*/  IMAD.IADD R19, R19, 0x1, R10 ;  /* 0x0000000113137824 */ /* 0x000fe200078e020a */
[----:B------:R-:W-:-:S02]  /*17c0*/  LOP3.LUT R11, R14, R9, RZ, 0xfc, !PT ;  /* 0x000000090e0b7212 */ /* 0x000fc400078efcff */
[----:B------:R-:W-:Y:S02]  /*17d0*/  SEL R8, R9, R8, !P5 ;  /* 0x0000000809087207 */ /* 0x000fe40006800000 */
[----:B------:R-:W-:Y:S02]  /*17e0*/  SEL R38, R17, R38, !P6 ;  /* 0x0000002611267207 */ /* 0x000fe40007000000 */
[----:B------:R-:W-:Y:S02]  /*17f0*/  ISETP.NE.AND P5, PT, R29, 0x6, PT ;  /* 0x000000061d00780c */ /* 0x000fe40003fa5270 */
[----:B------:R-:W-:Y:S02]  /*1800*/  SEL R8, R11, R8, !P3 ;  /* 0x000000080b087207 */ /* 0x000fe40005800000 */
[----:B0-----:R-:W-:Y:S02]  /*1810*/  ISETP.NE.AND P4, PT, R20, RZ, PT ;  /* 0x000000ff1400720c */ /* 0x001fe40003f85270 */
[----:B------:R-:W-:-:S02]  /*1820*/  LOP3.LUT R9, R16, R14, R9, 0xfe, !PT ;  /* 0x0000000e10097212 */ /* 0x000fc400078efe09 */
[----:B------:R-:W-:Y:S02]  /*1830*/  SEL R10, R19, RZ, !P4 ;  /* 0x000000ff130a7207 */ /* 0x000fe40006000000 */
[----:B------:R-:W-:Y:S02]  /*1840*/  ISETP.NE.AND P4, PT, R29, 0x7, PT ;  /* 0x000000071d00780c */ /* 0x000fe40003f85270 */
[----:B------:R-:W-:Y:S01]  /*1850*/  SEL R38, R19, R38, !P5 ;  /* 0x0000002613267207 */ /* 0x000fe20006800000 */
[----:B------:R-:W-:Y:S01]  /*1860*/  IMAD.IADD R21, R21, 0x1, R10 ;  /* 0x0000000115157824 */ /* 0x000fe200078e020a */
[----:B------:R-:W-:Y:S02]  /*1870*/  ISETP.NE.AND P3, PT, R45, RZ, P0 ;  /* 0x000000ff2d00720c */ /* 0x000fe40000765270 */
[----:B------:R-:W-:Y:S02]  /*1880*/  SEL R8, R9, R8, !P6 ;  /* 0x0000000809087207 */ /* 0x000fe40007000000 */
[----:B-1----:R-:W-:-:S02]  /*1890*/  @P0 ISETP.NE.AND P6, PT, R12, RZ, PT ;  /* 0x000000ff0c00020c */ /* 0x002fc40003fc5270 */
[----:B------:R-:W-:Y:S02]  /*18a0*/  SEL R38, R21, R38, !P4 ;  /* 0x0000002615267207 */ /* 0x000fe40006000000 */
[----:B------:R-:W-:Y:S02]  /*18b0*/  LOP3.LUT R11, R18, R9, RZ, 0xfc, !PT ;  /* 0x00000009120b7212 */ /* 0x000fe400078efcff */
[----:B------:R-:W-:Y:S02]  /*18c0*/  @P0 SEL R10, R38, RZ, !P6 ;  /* 0x000000ff260a0207 */ /* 0x000fe40007000000 */
[----:B------:R-:W-:Y:S02]  /*18d0*/  SEL R11, R11, R8, !P5 ;  /* 0x000000080b0b7207 */ /* 0x000fe40006800000 */
[----:B------:R-:W-:Y:S01]  /*18e0*/  ISETP.NE.AND P6, PT, R22, RZ, PT ;  /* 0x000000ff1600720c */ /* 0x000fe20003fc5270 */
[----:B------:R-:W-:Y:S01]  /*18f0*/  @P3 IMAD.IADD R38, R13, 0x1, R10 ;  /* 0x000000010d263824 */ /* 0x000fe200078e020a */
[----:B------:R-:W-:-:S02]  /*1900*/  LOP3.LUT R20, R20, R18, R9, 0xfe, !PT ;  /* 0x0000001214147212 */ /* 0x000fc400078efe09 */
[----:B------:R-:W-:Y:S01]  /*1910*/  @P0 ISETP.NE.AND P5, PT, R45, RZ, PT ;  /* 0x000000ff2d00020c */ /* 0x000fe20003fa5270 */
[----:B------:R-:W-:Y:S01]  /*1920*/  @P0 IMAD.MOV.U32 R13, RZ, RZ, R38 ;  /* 0x000000ffff0d0224 */ /* 0x000fe200078e0026 */
[----:B------:R-:W-:Y:S02]  /*1930*/  SEL R8, R21, RZ, !P6 ;  /* 0x000000ff15087207 */ /* 0x000fe40007000000 */
[----:B------:R-:W-:Y:S02]  /*1940*/  @P0 SEL R14, R12, RZ, P5 ;  /* 0x000000ff0c0e0207 */ /* 0x000fe40002800000 */
[----:B------:R-:W-:Y:S01]  /*1950*/  SEL R11, R20, R11, !P4 ;  /* 0x0000000b140b7207 */ /* 0x000fe20006000000 */
[----:B------:R-:W-:Y:S01]  /*1960*/  IMAD.IADD R23, R23, 0x1, R8 ;  /* 0x0000000117177824 */ /* 0x000fe200078e0208 */
[----:B------:R-:W-:Y:S02]  /*1970*/  SEL R38, RZ, 0x1, !P2 ;  /* 0x00000001ff267807 */ /* 0x000fe40005000000 */
[----:B------:R-:W-:Y:S01]  /*1980*/  @P0 LOP3.LUT R12, R11, R14, RZ, 0xfc, !PT ;  /* 0x0000000e0b0c0212 */ /* 0x000fe200078efcff */
[----:B------:R-:W-:Y:S06]  /*1990*/  @P0 BRA `(.L_x_4) ;  /* 0x0000000c00080947 */ /* 0x000fec0003800000 */
[----:B------:R-:W0:Y:S01]  /*19a0*/  LDC.64 R14, c[0x0][0x3a0] ;  /* 0x0000e800ff0e7b82 */ /* 0x000e220000000a00 */
[----:B------:R-:W-:Y:S01]  /*19b0*/  LOP3.LUT R29, R22, R20, RZ, 0xfc, !PT ;  /* 0x00000014161d7212 */ /* 0x000fe200078efcff */
[----:B------:R-:W1:Y:S01]  /*19c0*/  LDCU UR5, c[0x0][0x370] ;  /* 0x00006e00ff0577ac */ /* 0x000e620008000800 */
[----:B------:R-:W-:Y:S01]  /*19d0*/  @!P1 IMAD.MOV.U32 R10, RZ, RZ, 0x64 ;  /* 0x00000064ff0a9424 */ /* 0x000fe200078e00ff */
[----:B------:R2:W-:Y:S01]  /*19e0*/  @!P1 STS [UR4+0x78], R23 ;  /* 0x00007817ff009988 */ /* 0x0005e20008000804 */
[----:B------:R-:W-:Y:S02]  /*19f0*/  @!P1 IMAD.MOV.U32 R11, RZ, RZ, 0x0 ;  /* 0x00000000ff0b9424 */ /* 0x000fe400078e00ff */
[----:B------:R-:W-:Y:S01]  /*1a00*/  @!P1 IMAD.MOV.U32 R8, RZ, RZ, R29 ;  /* 0x000000ffff089224 */ /* 0x000fe200078e001d */
[----:B------:R2:W-:Y:S01]  /*1a10*/  @!P1 STS [UR4+0x74], R29 ;  /* 0x0000741dff009988 */ /* 0x0005e20008000804 */
[----:B------:R-:W-:Y:S01]  /*1a20*/  @!P1 IMAD.MOV.U32 R9, RZ, RZ, R23 ;  /* 0x000000ffff099224 */ /* 0x000fe200078e0017 */
[----:B-1----:R-:W-:Y:S01]  /*1a30*/  UISETP.GT.U32.AND UP0, UPT, UR5, 0x1f3, UPT ;  /* 0x000001f30500788c */ /* 0x002fe2000bf04070 */
[----:B0-----:R-:W-:-:S05]  /*1a40*/  IMAD.WIDE.U32 R14, R37, 0x10, R14 ;  /* 0x00000010250e7825 */ /* 0x001fca00078e000e */
[----:B------:R2:W-:Y:S03]  /*1a50*/  @!P1 ST.E.128.STRONG.GPU desc[UR8][R14.64+0x200], R8 ;  /* 0x000200080e009985 */ /* 0x0005e6000c10fd08 */
[----:B------:R-:W-:Y:S05]  /*1a60*/  BRA.U UP0, `(.L_x_5) ;  /* 0x0000000100087547 */ /* 0x000fea000b800000 */
[----:B------:R0:W-:Y:S06]  /*1a70*/  MEMBAR.SC.CTA ;  /* 0x0000000000007992 */ /* 0x0001ec0000000000 */
[----:B0-----:R-:W-:Y:S05]  /*1a80*/  BRA `(.L_x_6) ;  /* 0x0000000000087947 */ /* 0x001fea0003800000 */
.L_x_5:
[----:B------:R-:W-:Y:S05]  /*1a90*/  NANOSLEEP 0x1c2 ;  /* 0x000001c20000795d */ /* 0x000fea0003800000 */
[----:B------:R-:W-:Y:S01]  /*1aa0*/  NOP ;  /* 0x0000000000007918 */ /* 0x000fe20000000000 */
.L_x_6:
[----:B--2---:R-:W-:-:S03]  /*1ab0*/  IMAD.WIDE.U32 R8, R40, 0x10, RZ ;  /* 0x0000001028087825 */ /* 0x004fc600078e00ff */
[----:B------:R-:W-:Y:S02]  /*1ac0*/  LOP3.LUT R11, R8, 0xfffffff0, RZ, 0x3c, !PT ;  /* 0xfffffff0080b7812 */ /* 0x000fe400078e3cff */
[----:B------:R-:W-:Y:S02]  /*1ad0*/  LOP3.LUT R9, RZ, R9, RZ, 0x33, !PT ;  /* 0x00000009ff097212 */ /* 0x000fe400078e33ff */
[----:B------:R-:W-:-:S05]  /*1ae0*/  IADD3 R14, P0, PT, R14, R11, RZ ;  /* 0x0000000b0e0e7210 */ /* 0x000fca0007f1e0ff */
[----:B------:R-:W-:-:S08]  /*1af0*/  IMAD.X R15, R15, 0x1, R9, P0 ;  /* 0x000000010f0f7824 */ /* 0x000fd000000e0609 */
.L_x_8:
[----:B------:R-:W2:Y:S01]  /*1b00*/  LD.E.128.STRONG.GPU R8, desc[UR8][R14.64+0x200] ;  /* 0x000200080e087980 */ /* 0x000ea2000c10fd00 */
[----:B------:R-:W-:Y:S05]  /*1b10*/  YIELD ;  /* 0x0000000000007946 */ /* 0x000fea0003800000 */
[----:B------:R-:W-:Y:S01]  /*1b20*/  UMOV UR5, 0xffffffff ;  /* 0xffffffff00057882 */ /* 0x000fe20000000000 */
[----:B--2---:R-:W-:-:S04]  /*1b30*/  ISETP.NE.U32.AND P0, PT, R10, 0x63, PT ;  /* 0x000000630a00780c */ /* 0x004fc80003f05070 */
[----:B------:R-:W-:Y:S01]  /*1b40*/  ISETP.NE.AND.EX P0, PT, R11, RZ, PT, P0 ;  /* 0x000000ff0b00720c */ /* 0x000fe20003f05300 */
[----:B------:R-:W-:-:S12]  /*1b50*/  BRA.DIV UR5, `(.L_x_7) ;  /* 0x00000046050c7947 */ /* 0x000fd8000b800000 */
[----:B------:R-:W-:-:S13]  /*1b60*/  VOTE.ANY P0, !P0 ;  /* 0x0000000000ff7806 */ /* 0x000fda0004000100 */
.L_x_36:
[----:B------:R-:W-:Y:S05]  /*1b70*/  @P0 BRA `(.L_x_8) ;  /* 0xfffffffc00e00947 */ /* 0x000fea000383ffff */
[----:B------:R-:W-:Y:S01]  /*1b80*/  UMOV UR5, 0xffffffff ;  /* 0xffffffff00057882 */ /* 0x000fe20000000000 */
[----:B------:R-:W-:-:S04]  /*1b90*/  ISETP.NE.U32.AND P5, PT, R10, 0x65, PT ;  /* 0x000000650a00780c */ /* 0x000fc80003fa5070 */
[----:B------:R-:W-:Y:S01]  /*1ba0*/  ISETP.NE.AND.EX P5, PT, R11, RZ, PT, P5 ;  /* 0x000000ff0b00720c */ /* 0x000fe20003fa5350 */
[----:B------:R-:W-:-:S12]  /*1bb0*/  BRA.DIV UR5, `(.L_x_9) ;  /* 0x0000004605147947 */ /* 0x000fd8000b800000 */
[----:B------:R-:W0:Y:S01]  /*1bc0*/  S2R R14, SR_GEMASK ;  /* 0x00000000000e7919 */ /* 0x000e220000003c00 */
[----:B------:R-:W-:Y:S01]  /*1bd0*/  VOTE.ANY R16, PT, !P5 ;  /* 0x0000000000107806 */ /* 0x000fe200068e0100 */
[----:B------:R-:W-:Y:S01]  /*1be0*/  VIADD R35, R45, 0x8 ;  /* 0x000000082d237836 */ /* 0x000fe20000000000 */
[----:B------:R-:W-:Y:S01]  /*1bf0*/  ISETP.NE.AND P2, PT, R8, RZ, PT ;  /* 0x000000ff0800720c */ /* 0x000fe20003f45270 */
[----:B------:R-:W1:Y:S01]  /*1c00*/  S2R R17, SR_CTAID.X ;  /* 0x0000000000117919 */ /* 0x000e620000002500 */
[----:B0-----:R-:W-:-:S05]  /*1c10*/  LOP3.LUT R16, R16, 0x80000000, R14, 0xec, !PT ;  /* 0x8000000010107812 */ /* 0x001fca00078eec0e */
[----:B------:R-:W-:-:S05]  /*1c20*/  VIADD R15, R16, 0xffffffff ;  /* 0xffffffff100f7836 */ /* 0x000fca0000000000 */
[----:B------:R-:W-:-:S04]  /*1c30*/  LOP3.LUT R16, R16, R15, RZ, 0xc, !PT ;  /* 0x0000000f10107212 */ /* 0x000fc800078e0cff */
[----:B------:R-:W0:Y:S02]  /*1c40*/  POPC R30, R16 ;  /* 0x00000010001e7309 */ /* 0x000e240000000000 */
[----:B0-----:R-:W0:Y:S01]  /*1c50*/  SHFL.DOWN PT, R21, R9, 0x1, R30 ;  /* 0x0820000009157989 */ /* 0x001e2200000e001e */
[----:B------:R-:W-:-:S03]  /*1c60*/  ISETP.GE.AND P0, PT, R45, R30, PT ;  /* 0x0000001e2d00720c */ /* 0x000fc60003f06270 */
[----:B------:R-:W2:Y:S01]  /*1c70*/  SHFL.DOWN PT, R14, R8, 0x1, R30 ;  /* 0x08200000080e7989 */ /* 0x000ea200000e001e */
[----:B0-----:R-:W-:-:S04]  /*1c80*/  SEL R21, R21, RZ, !P2 ;  /* 0x000000ff15157207 */ /* 0x001fc80005000000 */
[----:B------:R-:W-:Y:S02]  /*1c90*/  SEL R21, R21, RZ, !P0 ;  /* 0x000000ff15157207 */ /* 0x000fe40004000000 */
[----:B--2---:R-:W-:-:S03]  /*1ca0*/  SEL R31, R14, RZ, !P0 ;  /* 0x000000ff0e1f7207 */ /* 0x004fc60004000000 */
[----:B------:R-:W-:Y:S01]  /*1cb0*/  IMAD.IADD R15, R9, 0x1, R21 ;  /* 0x00000001090f7824 */ /* 0x000fe200078e0215 */
[----:B------:R-:W-:Y:S01]  /*1cc0*/  LOP3.LUT P2, R31, R31, RZ, R8, 0xfa, !PT ;  /* 0x000000ff1f1f7212 */ /* 0x000fe2000784fa08 */
[----:B------:R-:W-:-:S03]  /*1cd0*/  VIADD R9, R45, 0x2 ;  /* 0x000000022d097836 */ /* 0x000fc60000000000 */
[----:B------:R-:W0:Y:S02]  /*1ce0*/  SHFL.DOWN PT, R21, R15, 0x2, R30 ;  /* 0x084000000f157989 */ /* 0x000e2400000e001e */
[----:B------:R-:W-:Y:S02]  /*1cf0*/  ISETP.GT.AND P0, PT, R9, R30, PT ;  /* 0x0000001e0900720c */ /* 0x000fe40003f04270 */
        /* <DEDUP_REMOVED lines=12> */
[----:B--2---:R-:W-:Y:S02]  /*1dc0*/  SEL R8, R8, RZ, !P0 ;  /* 0x000000ff08087207 */ /* 0x004fe40004000000 */
[----:B------:R-:W-:Y:S01]  /*1dd0*/  ISETP.GT.AND P0, PT, R35, R30, PT ;  /* 0x0000001e2300720c */ /* 0x000fe20003f04270 */
[----:B------:R-:W-:Y:S01]  /*1de0*/  IMAD.IADD R31, R9, 0x1, R14 ;  /* 0x00000001091f7824 */ /* 0x000fe200078e020e */
[----:B------:R-:W-:Y:S01]  /*1df0*/  LOP3.LUT P2, R39, R37, RZ, R8, 0xfa, !PT ;  /* 0x000000ff25277212 */ /* 0x000fe2000784fa08 */
[----:B------:R-:W-:-:S03]  /*1e00*/  VIADD R37, R45, 0x10 ;  /* 0x000000102d257836 */ /* 0x000fc60000000000 */
[----:B------:R-:W0:Y:S04]  /*1e10*/  SHFL.DOWN PT, R21, R31, 0x8, R30 ;  /* 0x090000001f157989 */ /* 0x000e2800000e001e */
[----:B------:R-:W2:Y:S01]  /*1e20*/  SHFL.DOWN PT, R8, R39, 0x8, R30 ;  /* 0x0900000027087989 */ /* 0x000ea200000e001e */
[----:B0-----:R-:W-:Y:S02]  /*1e30*/  SEL R21, R21, RZ, !P2 ;  /* 0x000000ff15157207 */ /* 0x001fe40005000000 */
[----:B------:R-:W-:Y:S02]  /*1e40*/  ISETP.GT.AND P2, PT, R37, R30, PT ;  /* 0x0000001e2500720c */ /* 0x000fe40003f44270 */
[----:B------:R-:W-:Y:S02]  /*1e50*/  SEL R18, R21, RZ, !P0 ;  /* 0x000000ff15127207 */ /* 0x000fe40004000000 */
[----:B--2---:R-:W-:-:S02]  /*1e60*/  SEL R8, R8, RZ, !P0 ;  /* 0x000000ff08087207 */ /* 0x004fc40004000000 */
[----:B------:R-:W-:Y:S01]  /*1e70*/  ISETP.NE.U32.AND P0, PT, R10, 0x65, PT ;  /* 0x000000650a00780c */ /* 0x000fe20003f05070 */
[----:B------:R-:W-:Y:S01]  /*1e80*/  IMAD.IADD R18, R31, 0x1, R18 ;  /* 0x000000011f127824 */ /* 0x000fe200078e0212 */
[----:B------:R-:W-:Y:S02]  /*1e90*/  LOP3.LUT P3, R14, R39, RZ, R8, 0xfa, !PT ;  /* 0x000000ff270e7212 */ /* 0x000fe4000786fa08 */
[----:B------:R-:W0:Y:S01]  /*1ea0*/  LDC.64 R8, c[0x0][0x3a0] ;  /* 0x0000e800ff087b82 */ /* 0x000e220000000a00 */
[----:B------:R-:W-:Y:S01]  /*1eb0*/  ISETP.NE.AND.EX P0, PT, R11, RZ, PT, P0 ;  /* 0x000000ff0b00720c */ /* 0x000fe20003f05300 */
[----:B------:R-:W2:Y:S04]  /*1ec0*/  SHFL.DOWN PT, R21, R18, 0x10, R30 ;  /* 0x0a00000012157989 */ /* 0x000ea800000e001e */
[----:B------:R-:W3:Y:S08]  /*1ed0*/  SHFL.DOWN PT, R31, R14, 0x10, R30 ;  /* 0x0a0000000e1f7989 */ /* 0x000ef000000e001e */
[----:B------:R-:W-:-:S02]  /*1ee0*/  VOTE.ALL P0, P0 ;  /* 0x0000000000ff7806 */ /* 0x000fc40000000000 */
[----:B--2---:R-:W-:Y:S02]  /*1ef0*/  SEL R21, R21, RZ, !P3 ;  /* 0x000000ff15157207 */ /* 0x004fe40005800000 */
[----:B0-----:R-:W-:Y:S02]  /*1f00*/  IADD3 R39, P3, PT, R8, 0x200, RZ ;  /* 0x0000020008277810 */ /* 0x001fe40007f7e0ff */
[----:B------:R-:W-:Y:S02]  /*1f10*/  SEL R21, R21, RZ, !P2 ;  /* 0x000000ff15157207 */ /* 0x000fe40005000000 */
[----:B------:R-:W-:Y:S01]  /*1f20*/  LOP3.LUT R8, RZ, R40, RZ, 0x33, !PT ;  /* 0x00000028ff087212 */ /* 0x000fe200078e33ff */
[----:B------:R-:W-:Y:S01]  /*1f30*/  IMAD.X R40, RZ, RZ, R9, P3 ;  /* 0x000000ffff287224 */ /* 0x000fe200018e0609 */
[----:B---3--:R-:W-:Y:S01]  /*1f40*/  SEL R31, R31, RZ, !P2 ;  /* 0x000000ff1f1f7207 */ /* 0x008fe20005000000 */
[----:B------:R-:W-:Y:S02]  /*1f50*/  IMAD.IADD R18, R18, 0x1, R21 ;  /* 0x0000000112127824 */ /* 0x000fe400078e0215 */
[----:B-1----:R-:W-:Y:S01]  /*1f60*/  IMAD.IADD R41, R8, 0x1, R17 ;  /* 0x0000000108297824 */ /* 0x002fe200078e0211 */
[----:B------:R-:W-:-:S07]  /*1f70*/  LOP3.LUT R14, R31, R14, RZ, 0xfc, !PT ;  /* 0x0000000e1f0e7212 */ /* 0x000fce00078efcff */
.L_x_50:
[----:B------:R-:W-:Y:S05]  /*1f80*/  @!P0 BRA `(.L_x_10) ;  /* 0x00000004001c8947 */ /* 0x000fea0003800000 */
.L_x_14:
[----:B------:R-:W-:Y:S02]  /*1f90*/  IMAD.MOV.U32 R8, RZ, RZ, R39 ;  /* 0x000000ffff087224 */ /* 0x000fe400078e0027 */
[----:B------:R-:W-:Y:S02]  /*1fa0*/  IMAD.MOV.U32 R9, RZ, RZ, R40 ;  /* 0x000000ffff097224 */ /* 0x000fe400078e0028 */
[----:B------:R-:W-:-:S07]  /*1fb0*/  IMAD.WIDE R30, R41, 0x10, R8 ;  /* 0x00000010291e7825 */ /* 0x000fce00078e0208 */
.L_x_12:
[----:B------:R-:W2:Y:S01]  /*1fc0*/  LD.E.128.STRONG.GPU R8, desc[UR8][R30.64+-0x200] ;  /* 0xfffe00081e087980 */ /* 0x000ea2000c10fd00 */
[----:B------:R-:W-:Y:S05]  /*1fd0*/  YIELD ;  /* 0x0000000000007946 */ /* 0x000fea0003800000 */
[----:B------:R-:W-:Y:S01]  /*1fe0*/  UMOV UR5, 0xffffffff ;  /* 0xffffffff00057882 */ /* 0x000fe20000000000 */
[----:B--2---:R-:W-:-:S04]  /*1ff0*/  ISETP.NE.U32.AND P0, PT, R10, 0x63, PT ;  /* 0x000000630a00780c */ /* 0x004fc80003f05070 */
[----:B------:R-:W-:Y:S01]  /*2000*/  ISETP.NE.AND.EX P0, PT, R11, RZ, PT, P0 ;  /* 0x000000ff0b00720c */ /* 0x000fe20003f05300 */
[----:B------:R-:W-:-:S12]  /*2010*/  BRA.DIV UR5, `(.L_x_11) ;  /* 0x0000004605b47947 */ /* 0x000fd8000b800000 */
[----:B------:R-:W-:-:S13]  /*2020*/  VOTE.ANY P0, !P0 ;  /* 0x0000000000ff7806 */ /* 0x000fda0004000100 */
.L_x_53:
        /* <DEDUP_REMOVED lines=8> */
[----:B------:R-:W-:Y:S02]  /*20b0*/  ISETP.NE.U32.AND P0, PT, R10, 0x65, PT ;  /* 0x000000650a00780c */ /* 0x000fe40003f05070 */
[----:B------:R-:W-:Y:S02]  /*20c0*/  ISETP.NE.AND P3, PT, R8, RZ, PT ;  /* 0x000000ff0800720c */ /* 0x000fe40003f65270 */
[----:B------:R-:W-:-:S13]  /*20d0*/  ISETP.NE.AND.EX P0, PT, R11, RZ, PT, P0 ;  /* 0x000000ff0b00720c */ /* 0x000fda0003f05300 */
[----:B------:R-:W-:Y:S02]  /*20e0*/  VOTE.ALL P0, P0 ;  /* 0x0000000000ff7806 */ /* 0x000fe40000000000 */
[----:B0-----:R-:W-:-:S05]  /*20f0*/  LOP3.LUT R16, R16, 0x80000000, R17, 0xec, !PT ;  /* 0x8000000010107812 */ /* 0x001fca00078eec11 */
[----:B------:R-:W-:-:S05]  /*2100*/  VIADD R11, R16, 0xffffffff ;  /* 0xffffffff100b7836 */ /* 0x000fca0000000000 */
[----:B------:R-:W-:-:S04]  /*2110*/  LOP3.LUT R11, R16, R11, RZ, 0xc, !PT ;  /* 0x0000000b100b7212 */ /* 0x000fc800078e0cff */
[----:B------:R0:W1:Y:S02]  /*2120*/  POPC R30, R11 ;  /* 0x0000000b001e7309 */ /* 0x0000640000000000 */
[C---:B0-----:R-:W-:Y:S01]  /*2130*/  VIADD R11, R45.reuse, 0x2 ;  /* 0x000000022d0b7836 */ /* 0x041fe20000000000 */
[----:B-1----:R-:W0:Y:S01]  /*2140*/  SHFL.DOWN PT, R21, R9, 0x1, R30 ;  /* 0x0820000009157989 */ /* 0x002e2200000e001e */
[----:B------:R-:W-:-:S03]  /*2150*/  ISETP.GE.AND P2, PT, R45, R30, PT ;  /* 0x0000001e2d00720c */ /* 0x000fc60003f46270 */
[----:B------:R-:W1:Y:S01]  /*2160*/  SHFL.DOWN PT, R10, R8, 0x1, R30 ;  /* 0x08200000080a7989 */ /* 0x000e6200000e001e */
[----:B0-----:R-:W-:-:S04]  /*2170*/  SEL R21, R21, RZ, !P3 ;  /* 0x000000ff15157207 */ /* 0x001fc80005800000 */
[----:B------:R-:W-:Y:S02]  /*2180*/  SEL R21, R21, RZ, !P2 ;  /* 0x000000ff15157207 */ /* 0x000fe40005000000 */
[----:B-1----:R-:W-:Y:S02]  /*2190*/  SEL R17, R10, RZ, !P2 ;  /* 0x000000ff0a117207 */ /* 0x002fe40005000000 */
[----:B------:R-:W-:Y:S01]  /*21a0*/  ISETP.GT.AND P2, PT, R11, R30, PT ;  /* 0x0000001e0b00720c */ /* 0x000fe20003f44270 */
[----:B------:R-:W-:Y:S01]  /*21b0*/  IMAD.IADD R9, R9, 0x1, R21 ;  /* 0x0000000109097824 */ /* 0x000fe200078e0215 */
[----:B------:R-:W-:-:S04]  /*21c0*/  LOP3.LUT P3, R10, R17, RZ, R8, 0xfa, !PT ;  /* 0x000000ff110a7212 */ /* 0x000fc8000786fa08 */
[----:B------:R-:W0:Y:S04]  /*21d0*/  SHFL.DOWN PT, R21, R9, 0x2, R30 ;  /* 0x0840000009157989 */ /* 0x000e2800000e001e */
        /* <DEDUP_REMOVED lines=25> */
[----:B0-----:R-:W-:Y:S02]  /*2370*/  SEL R21, R21, RZ, !P3 ;  /* 0x000000ff15157207 */ /* 0x001fe40005800000 */
[----:B------:R-:W-:Y:S02]  /*2380*/  ISETP.NE.AND P3, PT, R14, RZ, PT ;  /* 0x000000ff0e00720c */ /* 0x000fe40003f65270 */
[----:B------:R-:W-:Y:S02]  /*2390*/  SEL R16, R21, RZ, !P2 ;  /* 0x000000ff15107207 */ /* 0x000fe40005000000 */
[----:B-1----:R-:W-:-:S03]  /*23a0*/  SEL R11, R8, RZ, !P2 ;  /* 0x000000ff080b7207 */ /* 0x002fc60005000000 */
[----:B------:R-:W-:Y:S01]  /*23b0*/  IMAD.IADD R16, R9, 0x1, R16 ;  /* 0x0000000109107824 */ /* 0x000fe200078e0210 */
[----:B------:R-:W-:-:S04]  /*23c0*/  LOP3.LUT R14, R10, R11, R14, 0xfe, !PT ;  /* 0x0000000b0a0e7212 */ /* 0x000fc800078efe0e */
[----:B------:R-:W-:-:S05]  /*23d0*/  SEL R9, R16, RZ, !P3 ;  /* 0x000000ff10097207 */ /* 0x000fca0005800000 */
[----:B------:R-:W-:-:S07]  /*23e0*/  IMAD.IADD R18, R9, 0x1, R18 ;  /* 0x0000000109127824 */ /* 0x000fce00078e0212 */
.L_x_67:
[----:B------:R-:W-:Y:S05]  /*23f0*/  @P0 BRA `(.L_x_14) ;  /* 0xfffffff800e40947 */ /* 0x000fea000383ffff */
.L_x_10:
[----:B------:R-:W-:Y:S01]  /*2400*/  ISETP.NE.AND P2, PT, R45, RZ, PT ;  /* 0x000000ff2d00720c */ /* 0x000fe20003f45270 */
[----:B------:R-:W-:Y:S01]  /*2410*/  BSSY.RECONVERGENT B1, `(.L_x_15) ;  /* 0x0000017000017945 */ /* 0x000fe20003800200 */
[----:B------:R-:W-:-:S11]  /*2420*/  IMAD.MOV.U32 R15, RZ, RZ, R18 ;  /* 0x000000ffff0f7224 */ /* 0x000fd600078e0012 */
[----:B------:R-:W0:Y:S01]  /*2430*/  @!P2 S2R R9, SR_CgaCtaId ;  /* 0x000000000009a919 */ /* 0x000e220000008800 */
[----:B------:R-:W-:-:S04]  /*2440*/  @!P2 MOV R8, 0x400 ;  /* 0x000004000008a802 */ /* 0x000fc80000000f00 */
[----:B0-----:R-:W-:Y:S01]  /*2450*/  @!P2 LEA R21, R9, R8, 0x18 ;  /* 0x000000080915a211 */ /* 0x001fe200078ec0ff */
[----:B------:R-:W-:Y:S06]  /*2460*/  @P1 BRA `(.L_x_16) ;  /* 0x0000000000441947 */ /* 0x000fec0003800000 */
[----:B------:R-:W0:Y:S01]  /*2470*/  S2R R10, SR_CTAID.X ;  /* 0x00000000000a7919 */ /* 0x000e220000002500 */
[----:B------:R-:W1:Y:S01]  /*2480*/  S2UR UR6, SR_CgaCtaId ;  /* 0x00000000000679c3 */ /* 0x000e620000008800 */
[----:B------:R-:W-:Y:S01]  /*2490*/  ISETP.NE.AND P0, PT, R29, RZ, PT ;  /* 0x000000ff1d00720c */ /* 0x000fe20003f05270 */
[----:B------:R-:W-:Y:S01]  /*24a0*/  UMOV UR5, 0x400 ;  /* 0x0000040000057882 */ /* 0x000fe20000000000 */
[----:B------:R-:W-:Y:S01]  /*24b0*/  LOP3.LUT R19, R14, R22, R20, 0xfe, !PT ;  /* 0x000000160e137212 */ /* 0x000fe200078efe14 */
[----:B------:R-:W-:Y:S01]  /*24c0*/  IMAD.MOV.U32 R11, RZ, RZ, 0x0 ;  /* 0x00000000ff0b7424 */ /* 0x000fe200078e00ff */
[----:B------:R-:W-:-:S03]  /*24d0*/  SEL R8, R18, RZ, !P0 ;  /* 0x000000ff12087207 */ /* 0x000fc60004000000 */
[----:B------:R-:W0:Y:S02]  /*24e0*/  LDC.64 R16, c[0x0][0x3a0] ;  /* 0x0000e800ff107b82 */ /* 0x000e240000000a00 */
[----:B------:R-:W-:Y:S02]  /*24f0*/  IMAD.IADD R9, R23, 0x1, R8 ;  /* 0x0000000117097824 */ /* 0x000fe400078e0208 */
[----:B------:R-:W-:Y:S01]  /*2500*/  IMAD.MOV.U32 R8, RZ, RZ, R19 ;  /* 0x000000ffff087224 */ /* 0x000fe200078e0013 */
[----:B-1----:R-:W-:Y:S01]  /*2510*/  ULEA UR5, UR6, UR5, 0x18 ;  /* 0x0000000506057291 */ /* 0x002fe2000f8ec0ff */
[----:B0-----:R-:W-:-:S04]  /*2520*/  IMAD.WIDE.U32 R16, R10, 0x10, R16 ;  /* 0x000000100a107825 */ /* 0x001fc800078e0010 */
[----:B------:R-:W-:-:S05]  /*2530*/  IMAD.MOV.U32 R10, RZ, RZ, 0x65 ;  /* 0x00000065ff0a7424 */ /* 0x000fca00078e00ff */
[----:B------:R0:W-:Y:S04]  /*2540*/  ST.E.128.STRONG.GPU desc[UR8][R16.64+0x200], R8 ;  /* 0x0002000810007985 */ /* 0x0001e8000c10fd08 */
[----:B------:R0:W-:Y:S04]  /*2550*/  STS.64 [UR5+0x68], R18 ;  /* 0x00006812ff007988 */ /* 0x0001e80008000a05 */
[----:B------:R0:W-:Y:S04]  /*2560*/  STS [UR5+0x70], R9 ;  /* 0x00007009ff007988 */ /* 0x0001e80008000805 */
[----:B------:R0:W-:Y:S02]  /*2570*/  STS [UR5+0x64], R14 ;  /* 0x0000640eff007988 */ /* 0x0001e40008000805 */
.L_x_16:
[----:B------:R-:W-:Y:S05]  /*2580*/  BSYNC.RECONVERGENT B1 ;  /* 0x0000000000017941 */ /* 0x000fea0003800200 */
.L_x_15:
[----:B------:R1:W-:Y:S01]  /*2590*/  @!P2 STS.64 [R21+0x48], R14 ;  /* 0x0000480e1500a388 */ /* 0x0003e20000000a00 */
[----:B------:R-:W-:Y:S02]  /*25a0*/  @!P2 IMAD.MOV.U32 R12, RZ, RZ, R14 ;  /* 0x000000ffff0ca224 */ /* 0x000fe400078e000e */
[----:B------:R-:W-:-:S07]  /*25b0*/  @!P2 IMAD.MOV.U32 R13, RZ, RZ, R18 ;  /* 0x000000ffff0da224 */ /* 0x000fce00078e0012 */
.L_x_4:
[----:B------:R-:W-:Y:S05]  /*25c0*/  WARPSYNC.ALL ;  /* 0x0000000000007948 */ /* 0x000fea0003800000 */
[----:B------:R-:W2:Y:S08]  /*25d0*/  S2UR UR6, SR_CgaCtaId ;  /* 0x00000000000679c3 */ /* 0x000eb00000008800 */
[----:B------:R-:W-:Y:S01]  /*25e0*/  BAR.SYNC.DEFER_BLOCKING 0x0 ;  /* 0x0000000000007b1d */ /* 0x000fe20000010000 */
[----:B------:R-:W-:-:S02]  /*25f0*/  ISETP.NE.AND P0, PT, R12, RZ, PT ;  /* 0x000000ff0c00720c */ /* 0x000fc40003f05270 */
[----:B------:R-:W-:Y:S02]  /*2600*/  ISETP.NE.AND P6, PT, R0, R28, PT ;  /* 0x0000001c0000720c */ /* 0x000fe40003fc5270 */
[----:B------:R-:W-:Y:S01]  /*2610*/  ISETP.NE.AND P5, PT, R28, R27, PT ;  /* 0x0000001b1c00720c */ /* 0x000fe20003fa5270 */
[----:B------:R-:W-:Y:S01]  /*2620*/  UMOV UR5, 0x400 ;  /* 0x0000040000057882 */ /* 0x000fe20000000000 */
[----:B------:R-:W-:Y:S01]  /*2630*/  ISETP.NE.AND P4, PT, R27, R26, PT ;  /* 0x0000001a1b00720c */ /* 0x000fe20003f85270 */
[----:B0-----:R-:W0:Y:S01]  /*2640*/  S2R R9, SR_TID.X ;  /* 0x0000000000097919 */ /* 0x001e220000002100 */
[----:B------:R-:W-:Y:S02]  /*2650*/  ISETP.NE.AND P3, PT, R26, R25, PT ;  /* 0x000000191a00720c */ /* 0x000fe40003f65270 */
[----:B------:R-:W-:Y:S02]  /*2660*/  ISETP.NE.AND P2, PT, R25, R24, PT ;  /* 0x000000181900720c */ /* 0x000fe40003f45270 */
[----:B------:R-:W-:-:S02]  /*2670*/  SEL R35, RZ, 0x1, !P5 ;  /* 0x00000001ff237807 */ /* 0x000fc40006800000 */
[----:B------:R-:W-:Y:S02]  /*2680*/  SEL R31, RZ, 0x1, !P4 ;  /* 0x00000001ff1f7807 */ /* 0x000fe40006000000 */
[----:B------:R-:W-:Y:S02]  /*2690*/  SEL R28, RZ, 0x1, !P3 ;  /* 0x00000001ff1c7807 */ /* 0x000fe40005800000 */
[----:B------:R-:W-:Y:S01]  /*26a0*/  SEL R27, RZ, 0x1, !P2 ;  /* 0x00000001ff1b7807 */ /* 0x000fe20005000000 */
[----:B--2---:R-:W-:-:S09]  /*26b0*/  ULEA UR5, UR6, UR5, 0x18 ;  /* 0x0000000506057291 */ /* 0x004fd2000f8ec0ff */
[----:B------:R-:W2:Y:S01]  /*26c0*/  LDS R8, [UR5+0x4c] ;  /* 0x00004c05ff087984 */ /* 0x000ea20008000800 */
[----:B0-----:R-:W-:Y:S02]  /*26d0*/  ISETP.NE.AND P1, PT, R9, RZ, PT ;  /* 0x000000ff0900720c */ /* 0x001fe40003f25270 */
[----:B--2---:R-:W-:Y:S02]  /*26e0*/  SEL R8, R8, RZ, !P0 ;  /* 0x000000ff08087207 */ /* 0x004fe40004000000 */
[----:B------:R-:W-:Y:S02]  /*26f0*/  ISETP.NE.AND P0, PT, R7, R6, PT ;  /* 0x000000060700720c */ /* 0x000fe40003f05270 */
[----:B------:R-:W-:Y:S02]  /*2700*/  SEL R8, R8, RZ, P1 ;  /* 0x000000ff08087207 */ /* 0x000fe40000800000 */
[----:B------:R-:W-:Y:S02]  /*2710*/  ISETP.NE.AND P1, PT, R24, R7, PT ;  /* 0x000000071800720c */ /* 0x000fe40003f25270 */
[----:B------:R-:W-:Y:S01]  /*2720*/  SEL R25, RZ, 0x1, !P0 ;  /* 0x00000001ff197807 */ /* 0x000fe20004000000 */
[----:B------:R-:W-:Y:S01]  /*2730*/  IMAD.IADD R13, R8, 0x1, R13 ;  /* 0x00000001080d7824 */ /* 0x000fe200078e020d */
[----:B------:R-:W-:-:S04]  /*2740*/  SEL R26, RZ, 0x1, !P1 ;  /* 0x00000001ff1a7807 */ /* 0x000fc80004800000 */
        /* <DEDUP_REMOVED lines=8> */
[----:B------:R-:W-:Y:S02]  /*27d0*/  SEL R0, RZ, 0x1, !P6 ;  /* 0x00000001ff007807 */ /* 0x000fe40007000000 */
[----:B------:R-:W-:Y:S02]  /*27e0*/  ISETP.NE.AND P6, PT, R6, R5, PT ;  /* 0x000000050600720c */ /* 0x000fe40003fc5270 */
[----:B------:R-:W-:Y:S02]  /*27f0*/  SEL R11, R33, RZ, !P2 ;  /* 0x000000ff210b7207 */ /* 0x000fe40005000000 */
[----:B------:R-:W-:-:S03]  /*2800*/  SEL R24, RZ, 0x1, !P6 ;  /* 0x00000001ff187807 */ /* 0x000fc60007000000 */
[----:B------:R-:W-:-:S05]  /*2810*/  IMAD.IADD R32, R32, 0x1, R11 ;  /* 0x0000000120207824 */ /* 0x000fca00078e020b */
[----:B------:R-:W-:-:S05]  /*2820*/  SEL R8, R32, RZ, !P1 ;  /* 0x000000ff20087207 */ /* 0x000fca0004800000 */
[----:B------:R-:W-:-:S05]  /*2830*/  IMAD.IADD R8, R3, 0x1, R8 ;  /* 0x0000000103087824 */ /* 0x000fca00078e0208 */
[----:B------:R-:W-:-:S05]  /*2840*/  SEL R3, R8, RZ, !P0 ;  /* 0x000000ff08037207 */ /* 0x000fca0004000000 */
[----:B------:R-:W-:-:S05]  /*2850*/  IMAD.IADD R10, R2, 0x1, R3 ;  /* 0x00000001020a7824 */ /* 0x000fca00078e0203 */
[----:B------:R-:W-:-:S07]  /*2860*/  SEL R11, R10, RZ, !P6 ;  /* 0x000000ff0a0b7207 */ /* 0x000fce0007000000 */
.L_x_3:
[----:B------:R-:W-:Y:S05]  /*2870*/  BSYNC.RECONVERGENT B0 ;  /* 0x0000000000007941 */ /* 0x000fea0003800200 */
.L_x_1:
[----:B0-----:R-:W0:Y:S01]  /*2880*/  S2R R2, SR_TID.X ;  /* 0x0000000000027919 */ /* 0x001e220000002100 */
[----:B------:R-:W2:Y:S01]  /*2890*/  S2UR UR6, SR_CgaCtaId ;  /* 0x00000000000679c3 */ /* 0x000ea20000008800 */
[----:B------:R-:W3:Y:S01]  /*28a0*/  LDCU UR7, c[0x0][0x3b0] ;  /* 0x00007600ff0777ac */ /* 0x000ee20008000800 */
[----:B------:R-:W-:Y:S01]  /*28b0*/  ISETP.NE.AND P6, PT, R0, RZ, PT ;  /* 0x000000ff0000720c */ /* 0x000fe20003fc5270 */
[----:B------:R-:W4:Y:S01]  /*28c0*/  S2R R3, SR_LANEID ;  /* 0x0000000000037919 */ /* 0x000f220000000000 */
[----:B------:R-:W-:Y:S01]  /*28d0*/  ISETP.NE.AND P0, PT, R35, RZ, PT ;  /* 0x000000ff2300720c */ /* 0x000fe20003f05270 */
[----:B------:R-:W-:Y:S01]  /*28e0*/  UMOV UR5, 0x400 ;  /* 0x0000040000057882 */ /* 0x000fe20000000000 */
[----:B------:R-:W-:Y:S01]  /*28f0*/  IMAD.IADD R11, R44, 0x1, R11 ;  /* 0x000000012c0b7824 */ /* 0x000fe200078e020b */
[----:B------:R-:W-:Y:S02]  /*2900*/  SEL R13, R13, RZ, !P6 ;  /* 0x000000ff0d0d7207 */ /* 0x000fe40007000000 */
[----:B------:R-:W-:-:S02]  /*2910*/  SEL R9, R9, RZ, !P0 ;  /* 0x000000ff09097207 */ /* 0x000fc40004000000 */
[----:B------:R-:W-:Y:S02]  /*2920*/  ISETP.NE.AND P1, PT, R31, RZ, PT ;  /* 0x000000ff1f00720c */ /* 0x000fe40003f25270 */
[----:B------:R-:W-:Y:S02]  /*2930*/  ISETP.NE.AND P2, PT, R28, RZ, PT ;  /* 0x000000ff1c00720c */ /* 0x000fe40003f45270 */
[----:B------:R-:W-:Y:S02]  /*2940*/  ISETP.NE.AND P3, PT, R27, RZ, PT ;  /* 0x000000ff1b00720c */ /* 0x000fe40003f65270 */
[----:B------:R-:W-:Y:S02]  /*2950*/  ISETP.NE.AND P4, PT, R26, RZ, PT ;  /* 0x000000ff1a00720c */ /* 0x000fe40003f85270 */
[----:B------:R-:W-:Y:S01]  /*2960*/  ISETP.NE.AND P5, PT, R25, RZ, PT ;  /* 0x000000ff1900720c */ /* 0x000fe20003fa5270 */
[----:B---3--:R-:W-:Y:S01]  /*2970*/  VIADD R13, R13, UR7 ;  /* 0x000000070d0d7c36 */ /* 0x008fe20008000000 */
[----:B------:R-:W-:Y:S01]  /*2980*/  ISETP.NE.AND P6, PT, R24, RZ, PT ;  /* 0x000000ff1800720c */ /* 0x000fe20003fc5270 */
[----:B------:R-:W-:Y:S01]  /*2990*/  VIADD R9, R9, UR7 ;  /* 0x0000000709097c36 */ /* 0x000fe20008000000 */
[----:B------:R-:W-:Y:S01]  /*29a0*/  ISETP.NE.AND P0, PT, R38, RZ, PT ;  /* 0x000000ff2600720c */ /* 0x000fe20003f05270 */
[----:B--2---:R-:W-:Y:S01]  /*29b0*/  ULEA UR5, UR6, UR5, 0x18 ;  /* 0x0000000506057291 */ /* 0x004fe2000f8ec0ff */
[----:B------:R-:W-:-:S02]  /*29c0*/  SEL R36, R36, RZ, !P1 ;  /* 0x000000ff24247207 */ /* 0x000fc40004800000 */
[----:B------:R-:W-:Y:S02]  /*29d0*/  SEL R34, R34, RZ, !P2 ;  /* 0x000000ff22227207 */ /* 0x000fe40005000000 */
[----:B------:R-:W-:Y:S01]  /*29e0*/  SEL R33, R33, RZ, !P3 ;  /* 0x000000ff21217207 */ /* 0x000fe20005800000 */
[----:B------:R-:W-:Y:S01]  /*29f0*/  VIADD R36, R36, UR7 ;  /* 0x0000000724247c36 */ /* 0x000fe20008000000 */
[----:B0-----:R-:W-:Y:S01]  /*2a00*/  SHF.R.U32.HI R2, RZ, 0x5, R2 ;  /* 0x00000005ff027819 */ /* 0x001fe20000011602 */
[----:B------:R-:W-:Y:S01]  /*2a10*/  VIADD R34, R34, UR7 ;  /* 0x0000000722227c36 */ /* 0x000fe20008000000 */
[----:B------:R-:W-:Y:S01]  /*2a20*/  SEL R32, R32, RZ, !P4 ;  /* 0x000000ff20207207 */ /* 0x000fe20006000000 */
[----:B------:R-:W-:Y:S01]  /*2a30*/  VIADD R33, R33, UR7 ;  /* 0x0000000721217c36 */ /* 0x000fe20008000000 */
[----:B------:R-:W-:Y:S01]  /*2a40*/  SEL R8, R8, RZ, !P5 ;  /* 0x000000ff08087207 */ /* 0x000fe20006800000 */
[----:B----4-:R-:W-:Y:S01]  /*2a50*/  IMAD R2, R2, 0x120, R3 ;  /* 0x0000012002027824 */ /* 0x010fe200078e0203 */
[----:B------:R-:W-:Y:S01]  /*2a60*/  SEL R10, R10, RZ, !P6 ;  /* 0x000000ff0a0a7207 */ /* 0x000fe20007000000 */
[----:B------:R-:W-:Y:S01]  /*2a70*/  VIADD R32, R32, UR7 ;  /* 0x0000000720207c36 */ /* 0x000fe20008000000 */
[----:B------:R-:W-:Y:S01]  /*2a80*/  SEL R11, R11, RZ, !P0 ;  /* 0x000000ff0b0b7207 */ /* 0x000fe20004000000 */
[----:B------:R-:W-:Y:S01]  /*2a90*/  VIADD R8, R8, UR7 ;  /* 0x0000000708087c36 */ /* 0x000fe20008000000 */
[----:B------:R-:W-:Y:S01]  /*2aa0*/  LEA R0, R2, UR5, 0x2 ;  /* 0x0000000502007c11 */ /* 0x000fe2000f8e10ff */
[----:B------:R-:W-:Y:S01]  /*2ab0*/  BAR.SYNC.DEFER_BLOCKING 0x0 ;  /* 0x0000000000007b1d */ /* 0x000fe20000010000 */
[----:B------:R-:W-:-:S02]  /*2ac0*/  VIADD R10, R10, UR7 ;  /* 0x000000070a0a7c36 */ /* 0x000fc40008000000 */
[----:B------:R-:W-:Y:S02]  /*2ad0*/  VIADD R11, R11, UR7 ;  /* 0x000000070b0b7c36 */ /* 0x000fe40008000000 */
[----:B------:R-:W-:Y:S01]  /*2ae0*/  IMAD R3, R3, 0x20, R0 ;  /* 0x0000002003037824 */ /* 0x000fe200078e0200 */
[----:B------:R-:W0:Y:S04]  /*2af0*/  LDCU.64 UR6, c[0x0][0x398] ;  /* 0x00007300ff0677ac */ /* 0x000e280008000a00 */
[----:B------:R-:W-:Y:S01]  /*2b00*/  STS [R3], R13 ;  /* 0x0000000d03007388 */ /* 0x000fe20000000800 */
[----:B0-----:R-:W-:-:S03]  /*2b10*/  IADD3 R2, P0, PT, R43, UR6, RZ ;  /* 0x000000062b027c10 */ /* 0x001fc6000ff1e0ff */
[----:B------:R-:W-:Y:S04]  /*2b20*/  STS [R3+0x4], R9 ;  /* 0x0000040903007388 */ /* 0x000fe80000000800 */
[----:B------:R-:W-:Y:S04]  /*2b30*/  STS [R3+0x8], R36 ;  /* 0x0000082403007388 */ /* 0x000fe80000000800 */
[----:B------:R-:W-:Y:S04]  /*2b40*/  STS [R3+0xc], R34 ;  /* 0x00000c2203007388 */ /* 0x000fe80000000800 */
[----:B------:R-:W-:Y:S04]  /*2b50*/  STS [R3+0x10], R33 ;  /* 0x0000102103007388 */ /* 0x000fe80000000800 */
[----:B------:R-:W-:Y:S04]  /*2b60*/  STS [R3+0x14], R32 ;  /* 0x0000142003007388 */ /* 0x000fe80000000800 */
[----:B------:R-:W-:Y:S04]  /*2b70*/  STS [R3+0x18], R8 ;  /* 0x0000180803007388 */ /* 0x000fe80000000800 */
[----:B------:R-:W-:Y:S04]  /*2b80*/  STS [R3+0x1c], R10 ;  /* 0x00001c0a03007388 */ /* 0x000fe80000000800 */
[----:B------:R0:W-:Y:S01]  /*2b90*/  STS [R3+0x20], R11 ;  /* 0x0000200b03007388 */ /* 0x0001e20000000800 */
[----:B------:R-:W-:-:S03]  /*2ba0*/  NOP ;  /* 0x0000000000007918 */ /* 0x000fc60000000000 */
[----:B------:R-:W2:Y:S01]  /*2bb0*/  LDS R5, [R0] ;  /* 0x0000000000057984 */ /* 0x000ea20000000800 */
[----:B0-----:R-:W-:-:S03]  /*2bc0*/  IADD3.X R3, PT, PT, R42, UR7, RZ, P0, !PT ;  /* 0x000000072a037c10 */ /* 0x001fc600087fe4ff */
[----:B------:R-:W0:Y:S04]  /*2bd0*/  LDS R7, [R0+0x80] ;  /* 0x0000800000077984 */ /* 0x000e280000000800 */
[----:B------:R-:W3:Y:S04]  /*2be0*/  LDS R9, [R0+0x100] ;  /* 0x0001000000097984 */ /* 0x000ee80000000800 */
[----:B------:R-:W4:Y:S04]  /*2bf0*/  LDS R13, [R0+0x180] ;  /* 0x00018000000d7984 */ /* 0x000f280000000800 */
[----:B-1----:R-:W1:Y:S04]  /*2c00*/  LDS R15, [R0+0x200] ;  /* 0x00020000000f7984 */ /* 0x002e680000000800 */
[----:B------:R-:W5:Y:S04]  /*2c10*/  LDS R17, [R0+0x280] ;  /* 0x0002800000117984 */ /* 0x000f680000000800 */
[----:B------:R-:W5:Y:S04]  /*2c20*/  LDS R19, [R0+0x300] ;  /* 0x0003000000137984 */ /* 0x000f680000000800 */
[----:B------:R-:W5:Y:S04]  /*2c30*/  LDS R21, [R0+0x380] ;  /* 0x0003800000157984 */ /* 0x000f680000000800 */
[----:B------:R-:W5:Y:S04]  /*2c40*/  LDS R23, [R0+0x400] ;  /* 0x0004000000177984 */ /* 0x000f680000000800 */
[----:B--2---:R-:W-:Y:S04]  /*2c50*/  STG.E desc[UR8][R2.64], R5 ;  /* 0x0000000502007986 */ /* 0x004fe8000c101908 */
[----:B0-----:R-:W-:Y:S04]  /*2c60*/  STG.E desc[UR8][R2.64+0x80], R7 ;  /* 0x0000800702007986 */ /* 0x001fe8000c101908 */
[----:B---3--:R-:W-:Y:S04]  /*2c70*/  STG.E desc[UR8][R2.64+0x100], R9 ;  /* 0x0001000902007986 */ /* 0x008fe8000c101908 */
[----:B----4-:R-:W-:Y:S04]  /*2c80*/  STG.E desc[UR8][R2.64+0x180], R13 ;  /* 0x0001800d02007986 */ /* 0x010fe8000c101908 */
[----:B-1----:R-:W-:Y:S04]  /*2c90*/  STG.E desc[UR8][R2.64+0x200], R15 ;  /* 0x0002000f02007986 */ /* 0x002fe8000c101908 */
[----:B-----5:R-:W-:Y:S04]  /*2ca0*/  STG.E desc[UR8][R2.64+0x280], R17 ;  /* 0x0002801102007986 */ /* 0x020fe8000c101908 */
[----:B------:R-:W-:Y:S04]  /*2cb0*/  STG.E desc[UR8][R2.64+0x300], R19 ;  /* 0x0003001302007986 */ /* 0x000fe8000c101908 */
[----:B------:R-:W-:Y:S04]  /*2cc0*/  STG.E desc[UR8][R2.64+0x380], R21 ;  /* 0x0003801502007986 */ /* 0x000fe8000c101908 */
[----:B------:R-:W-:Y:S01]  /*2cd0*/  STG.E desc[UR8][R2.64+0x400], R23 ;  /* 0x0004001702007986 */ /* 0x000fe2000c101908 */
[----:B------:R-:W-:Y:S05]  /*2ce0*/  EXIT ;  /* 0x000000000000794d */ /* 0x000fea0003800000 */
.L_x_0:
[----:B------:R-:W-:-:S13]  /*2cf0*/  ISETP.NE.AND P0, PT, R26, RZ, PT ;  /* 0x000000ff1a00720c */ /* 0x000fda0003f05270 */
[----:B------:R-:W-:Y:S05]  /*2d00*/  @!P0 EXIT ;  /* 0x000000000000894d */ /* 0x000fea0003800000 */
[----:B------:R-:W0:Y:S01]  /*2d10*/  LDC.64 R2, c[0x0][0x380] ;  /* 0x0000e000ff027b82 */ /* 0x000e220000000a00 */
[----:B------:R-:W1:Y:S07]  /*2d20*/  S2R R43, SR_TID.X ;  /* 0x00000000002b7919 */ /* 0x000e6e0000002100 */
[----:B------:R-:W2:Y:S01]  /*2d30*/  LDC.64 R16, c[0x0][0x390] ;  /* 0x0000e400ff107b82 */ /* 0x000ea20000000a00 */
[----:B0-----:R-:W-:-:S05]  /*2d40*/  IMAD.WIDE.U32 R2, R9, 0x4, R2 ;  /* 0x0000000409027825 */ /* 0x001fca00078e0002 */
[----:B------:R2:W3:Y:S01]  /*2d50*/  LDG.E R13, desc[UR8][R2.64] ;  /* 0x00000008020d7981 */ /* 0x0004e2000c1e1900 */
[C---:B-1----:R-:W-:Y:S02]  /*2d60*/  LOP3.LUT R21, R43.reuse, 0x1f, RZ, 0xc0, !PT ;  /* 0x0000001f2b157812 */ /* 0x042fe400078ec0ff */
[----:B------:R-:W-:-:S05]  /*2d70*/  LOP3.LUT R0, R43, 0x3e0, RZ, 0xc0, !PT ;  /* 0x000003e02b007812 */ /* 0x000fca00078ec0ff */
[----:B------:R-:W-:-:S04]  /*2d80*/  IMAD R21, R0, 0x9, R21 ;  /* 0x0000000900157824 */ /* 0x000fc800078e0215 */
[C---:B------:R-:W-:Y:S02]  /*2d90*/  VIADD R5, R21.reuse, 0x40 ;  /* 0x0000004015057836 */ /* 0x040fe40000000000 */
[C---:B------:R-:W-:Y:S02]  /*2da0*/  VIADD R7, R21.reuse, 0x60 ;  /* 0x0000006015077836 */ /* 0x040fe40000000000 */
[----:B------:R-:W-:Y:S01]  /*2db0*/  VIADD R11, R21, 0x20 ;  /* 0x00000020150b7836 */ /* 0x000fe20000000000 */
[-C--:B------:R-:W-:Y:S01]  /*2dc0*/  ISETP.GE.U32.AND P0, PT, R5, R26.reuse, PT ;  /* 0x0000001a0500720c */ /* 0x080fe20003f06070 */
[----:B------:R-:W-:Y:S01]  /*2dd0*/  IMAD.SHL.U32 R5, R21, 0x4, RZ ;  /* 0x0000000415057824 */ /* 0x000fe200078e00ff */
[-C--:B------:R-:W-:Y:S01]  /*2de0*/  ISETP.GE.U32.AND P1, PT, R7, R26.reuse, PT ;  /* 0x0000001a0700720c */ /* 0x080fe20003f26070 */
[----:B------:R-:W-:Y:S01]  /*2df0*/  VIADD R7, R21, 0x80 ;  /* 0x0000008015077836 */ /* 0x000fe20000000000 */
[----:B------:R-:W-:Y:S01]  /*2e00*/  ISETP.GE.U32.AND P6, PT, R11, R26, PT ;  /* 0x0000001a0b00720c */ /* 0x000fe20003fc6070 */
[C---:B------:R-:W-:Y:S01]  /*2e10*/  VIADD R15, R21.reuse, 0xa0 ;  /* 0x000000a0150f7836 */ /* 0x040fe20000000000 */
[----:B------:R-:W-:Y:S01]  /*2e20*/  IADD3 R6, P4, PT, R2, R5, RZ ;  /* 0x0000000502067210 */ /* 0x000fe20007f9e0ff */
[----:B------:R-:W-:Y:S01]  /*2e30*/  VIADD R19, R21, 0xe0 ;  /* 0x000000e015137836 */ /* 0x000fe20000000000 */
[----:B--2---:R-:W-:Y:S01]  /*2e40*/  LEA R2, P5, R9, R16, 0x2 ;  /* 0x0000001009027211 */ /* 0x004fe200078a10ff */
[----:B------:R-:W-:Y:S01]  /*2e50*/  VIADD R35, R21, 0x100 ;  /* 0x0000010015237836 */ /* 0x000fe20000000000 */
[----:B------:R-:W-:Y:S01]  /*2e60*/  ISETP.GE.U32.AND P2, PT, R7, R26, PT ;  /* 0x0000001a0700720c */ /* 0x000fe20003f46070 */
[----:B------:R-:W-:Y:S01]  /*2e70*/  IMAD.X R7, RZ, RZ, R3, P4 ;  /* 0x000000ffff077224 */ /* 0x000fe200020e0603 */
[----:B------:R-:W-:Y:S01]  /*2e80*/  LEA.HI.X R3, R9, R17, RZ, 0x2, P5 ;  /* 0x0000001109037211 */ /* 0x000fe200028f14ff */
[----:B------:R-:W-:Y:S01]  /*2e90*/  VIADD R17, R21, 0xc0 ;  /* 0x000000c015117836 */ /* 0x000fe20000000000 */
[----:B------:R-:W-:-:S02]  /*2ea0*/  IADD3 R4, P4, PT, R5, R2, RZ ;  /* 0x0000000205047210 */ /* 0x000fc40007f9e0ff */
[-C--:B------:R-:W-:Y:S02]  /*2eb0*/  ISETP.GE.U32.AND P5, PT, R21, R26.reuse, PT ;  /* 0x0000001a1500720c */ /* 0x080fe40003fa6070 */
[-C--:B------:R-:W-:Y:S01]  /*2ec0*/  ISETP.GE.U32.AND P3, PT, R15, R26.reuse, PT ;  /* 0x0000001a0f00720c */ /* 0x080fe20003f66070 */
[----:B------:R-:W-:Y:S01]  /*2ed0*/  IMAD.X R5, RZ, RZ, R3, P4 ;  /* 0x000000ffff057224 */ /* 0x000fe200020e0603 */
[----:B------:R-:W-:Y:S01]  /*2ee0*/  ISETP.GE.U32.AND P4, PT, R17, R26, PT ;  /* 0x0000001a1100720c */ /* 0x000fe20003f86070 */
[----:B---3--:R-:W-:-:S08]  /*2ef0*/  IMAD.MOV.U32 R15, RZ, RZ, R13 ;  /* 0x000000ffff0f7224 */ /* 0x008fd000078e000d */
[----:B------:R-:W2:Y:S01]  /*2f00*/  @!P5 LDG.E R13, desc[UR8][R6.64] ;  /* 0x00000008060dd981 */ /* 0x000ea2000c1e1900 */
[--C-:B------:R-:W-:Y:S01]  /*2f10*/  IMAD.MOV.U32 R17, RZ, RZ, R15.reuse ;  /* 0x000000ffff117224 */ /* 0x100fe200078e000f */
[-C--:B------:R-:W-:Y:S01]  /*2f20*/  ISETP.GE.U32.AND P5, PT, R19, R26.reuse, PT ;  /* 0x0000001a1300720c */ /* 0x080fe20003fa6070 */
[--C-:B------:R-:W-:Y:S02]  /*2f30*/  IMAD.MOV.U32 R23, RZ, RZ, R15.reuse ;  /* 0x000000ffff177224 */ /* 0x100fe400078e000f */
[--C-:B------:R-:W-:Y:S02]  /*2f40*/  IMAD.MOV.U32 R25, RZ, RZ, R15.reuse ;  /* 0x000000ffff197224 */ /* 0x100fe400078e000f */
[----:B------:R-:W3:Y:S01]  /*2f50*/  @!P6 LDG.E R17, desc[UR8][R6.64+0x80] ;  /* 0x000080080611e981 */ /* 0x000ee2000c1e1900 */
[----:B------:R-:W-:Y:S01]  /*2f60*/  ISETP.GE.U32.AND P6, PT, R35, R26, PT ;  /* 0x0000001a2300720c */ /* 0x000fe20003fc6070 */
[--C-:B------:R-:W-:Y:S02]  /*2f70*/  IMAD.MOV.U32 R27, RZ, RZ, R15.reuse ;  /* 0x000000ffff1b7224 */ /* 0x100fe400078e000f */
[--C-:B------:R-:W-:Y:S01]  /*2f80*/  IMAD.MOV.U32 R29, RZ, RZ, R15.reuse ;  /* 0x000000ffff1d7224 */ /* 0x100fe200078e000f */
[----:B------:R-:W4:Y:S01]  /*2f90*/  @!P0 LDG.E R23, desc[UR8][R6.64+0x100] ;  /* 0x0001000806178981 */ /* 0x000f22000c1e1900 */
[----:B------:R-:W-:-:S02]  /*2fa0*/  IMAD.MOV.U32 R31, RZ, RZ, R15 ;  /* 0x000000ffff1f7224 */ /* 0x000fc400078e000f */
[----:B------:R-:W-:Y:S01]  /*2fb0*/  IMAD.MOV.U32 R33, RZ, RZ, R15 ;  /* 0x000000ffff217224 */ /* 0x000fe200078e000f */
[----:B------:R-:W5:Y:S04]  /*2fc0*/  @!P1 LDG.E R25, desc[UR8][R6.64+0x180] ;  /* 0x0001800806199981 */ /* 0x000f68000c1e1900 */
[----:B------:R-:W5:Y:S04]  /*2fd0*/  @!P2 LDG.E R27, desc[UR8][R6.64+0x200] ;  /* 0x00020008061ba981 */ /* 0x000f68000c1e1900 */
[----:B------:R-:W5:Y:S04]  /*2fe0*/  @!P3 LDG.E R29, desc[UR8][R6.64+0x280] ;  /* 0x00028008061db981 */ /* 0x000f68000c1e1900 */
[----:B------:R-:W5:Y:S04]  /*2ff0*/  @!P4 LDG.E R31, desc[UR8][R6.64+0x300] ;  /* 0x00030008061fc981 */ /* 0x000f68000c1e1900 */
[----:B------:R-:W5:Y:S04]  /*3000*/  @!P5 LDG.E R33, desc[UR8][R6.64+0x380] ;  /* 0x000380080621d981 */ /* 0x000f68000c1e1900 */
[----:B------:R-:W5:Y:S01]  /*3010*/  @!P6 LDG.E R15, desc[UR8][R6.64+0x400] ;  /* 0x00040008060fe981 */ /* 0x000f62000c1e1900 */
[----:B------:R-:W0:Y:S01]  /*3020*/  S2R R39, SR_LANEID ;  /* 0x0000000000277919 */ /* 0x000e220000000000 */
[----:B------:R-:W1:Y:S01]  /*3030*/  S2UR UR5, SR_CgaCtaId ;  /* 0x00000000000579c3 */ /* 0x000e620000008800 */
[----:B------:R-:W-:Y:S01]  /*3040*/  SHF.R.U32.HI R0, RZ, 0x5, R43 ;  /* 0x00000005ff007819 */ /* 0x000fe2000001162b */
[----:B------:R-:W-:-:S02]  /*3050*/  UMOV UR4, 0x400 ;  /* 0x0000040000047882 */ /* 0x000fc40000000000 */
[----:B-1----:R-:W-:Y:S02]  /*3060*/  ULEA UR4, UR5, UR4, 0x18 ;  /* 0x0000000405047291 */ /* 0x002fe4000f8ec0ff */
[----:B0-----:R-:W-:-:S05]  /*3070*/  IMAD R0, R0, 0x120, R39 ;  /* 0x0000012000007824 */ /* 0x001fca00078e0227 */
[----:B------:R-:W-:-:S05]  /*3080*/  LEA R0, R0, UR4, 0x2 ;  /* 0x0000000400007c11 */ /* 0x000fca000f8e10ff */
[----:B------:R-:W-:Y:S01]  /*3090*/  IMAD R10, R39, 0x20, R0 ;  /* 0x00000020270a7824 */ /* 0x000fe200078e0200 */
[----:B--2---:R-:W-:Y:S04]  /*30a0*/  STS [R0], R13 ;  /* 0x0000000d00007388 */ /* 0x004fe80000000800 */
[----:B---3--:R-:W-:Y:S04]  /*30b0*/  STS [R0+0x80], R17 ;  /* 0x0000801100007388 */ /* 0x008fe80000000800 */
[----:B----4-:R0:W-:Y:S04]  /*30c0*/  STS [R0+0x100], R23 ;  /* 0x0001001700007388 */ /* 0x0101e80000000800 */
[----:B-----5:R1:W-:Y:S04]  /*30d0*/  STS [R0+0x180], R25 ;  /* 0x0001801900007388 */ /* 0x0203e80000000800 */
[----:B------:R2:W-:Y:S04]  /*30e0*/  STS [R0+0x200], R27 ;  /* 0x0002001b00007388 */ /* 0x0005e80000000800 */
[----:B------:R3:W-:Y:S04]  /*30f0*/  STS [R0+0x280], R29 ;  /* 0x0002801d00007388 */ /* 0x0007e80000000800 */
[----:B------:R4:W-:Y:S04]  /*3100*/  STS [R0+0x300], R31 ;  /* 0x0003001f00007388 */ /* 0x0009e80000000800 */
[----:B------:R5:W-:Y:S04]  /*3110*/  STS [R0+0x380], R33 ;  /* 0x0003802100007388 */ /* 0x000be80000000800 */
[----:B------:R0:W-:Y:S01]  /*3120*/  STS [R0+0x400], R15 ;  /* 0x0004000f00007388 */ /* 0x0001e20000000800 */
[----:B------:R-:W-:-:S03]  /*3130*/  NOP ;  /* 0x0000000000007918 */ /* 0x000fc60000000000 */
[----:B------:R0:W0:Y:S04]  /*3140*/  LDS R12, [R10] ;  /* 0x000000000a0c7984 */ /* 0x0000280000000800 */
[----:B------:R0:W0:Y:S04]  /*3150*/  LDS R19, [R10+0x4] ;  /* 0x000004000a137984 */ /* 0x0000280000000800 */
[----:B------:R0:W0:Y:S04]  /*3160*/  LDS R20, [R10+0x8] ;  /* 0x000008000a147984 */ /* 0x0000280000000800 */
[----:B------:R0:W0:Y:S04]  /*3170*/  LDS R18, [R10+0xc] ;  /* 0x00000c000a127984 */ /* 0x0000280000000800 */
[----:B------:R0:W0:Y:S04]  /*3180*/  LDS R17, [R10+0x10] ;  /* 0x000010000a117984 */ /* 0x0000280000000800 */
[----:B------:R0:W0:Y:S04]  /*3190*/  LDS R16, [R10+0x14] ;  /* 0x000014000a107984 */ /* 0x0000280000000800 */
[----:B------:R0:W0:Y:S04]  /*31a0*/  LDS R13, [R10+0x18] ;  /* 0x000018000a0d7984 */ /* 0x0000280000000800 */
[----:B------:R0:W0:Y:S04]  /*31b0*/  LDS R14, [R10+0x1c] ;  /* 0x00001c000a0e7984 */ /* 0x0000280000000800 */
[----:B------:R0:W0:Y:S01]  /*31c0*/  LDS R15, [R10+0x20] ;  /* 0x000020000a0f7984 */ /* 0x0000220000000800 */
[----:B------:R-:W-:Y:S06]  /*31d0*/  BAR.SYNC.DEFER_BLOCKING 0x0 ;  /* 0x0000000000007b1d */ /* 0x000fec0000010000 */
[----:B------:R-:W2:Y:S01]  /*31e0*/  LDG.E R7, desc[UR8][R2.64] ;  /* 0x0000000802077981 */ /* 0x000ea2000c1e1900 */
[----:B------:R-:W-:-:S02]  /*31f0*/  P2R R22, PR, RZ, 0x1 ;  /* 0x00000001ff167803 */ /* 0x000fc40000000000 */
[----:B------:R-:W-:Y:S02]  /*3200*/  P2R R8, PR, RZ, 0x2 ;  /* 0x00000002ff087803 */ /* 0x000fe40000000000 */
[-C--:B------:R-:W-:Y:S02]  /*3210*/  ISETP.GE.U32.AND P1, PT, R21, R26.reuse, PT ;  /* 0x0000001a1500720c */ /* 0x080fe40003f26070 */
[----:B------:R-:W-:Y:S01]  /*3220*/  ISETP.GE.U32.AND P0, PT, R11, R26, PT ;  /* 0x0000001a0b00720c */ /* 0x000fe20003f06070 */
[----:B------:R-:W5:Y:S01]  /*3230*/  S2R R36, SR_CTAID.X ;  /* 0x0000000000247919 */ /* 0x000f620000002500 */
[----:B--2---:R-:W-:-:S09]  /*3240*/  IMAD.MOV.U32 R11, RZ, RZ, R7 ;  /* 0x000000ffff0b7224 */ /* 0x004fd200078e0007 */
[----:B------:R-:W2:Y:S01]  /*3250*/  @!P1 LDG.E R7, desc[UR8][R4.64] ;  /* 0x0000000804079981 */ /* 0x000ea2000c1e1900 */
[----:B------:R-:W-:Y:S01]  /*3260*/  IMAD.MOV.U32 R21, RZ, RZ, R11 ;  /* 0x000000ffff157224 */ /* 0x000fe200078e000b */
[----:B------:R-:W-:-:S05]  /*3270*/  ISETP.NE.AND P1, PT, R8, RZ, PT ;  /* 0x000000ff0800720c */ /* 0x000fca0003f25270 */
[----:B------:R-:W2:Y:S01]  /*3280*/  @!P0 LDG.E R21, desc[UR8][R4.64+0x80] ;  /* 0x0000800804158981 */ /* 0x000ea2000c1e1900 */
[----:B------:R-:W-:Y:S01]  /*3290*/  ISETP.NE.AND P0, PT, R22, RZ, PT ;  /* 0x000000ff1600720c */ /* 0x000fe20003f05270 */
[--C-:B0-----:R-:W-:Y:S02]  /*32a0*/  IMAD.MOV.U32 R23, RZ, RZ, R11.reuse ;  /* 0x000000ffff177224 */ /* 0x101fe400078e000b */
[--C-:B-1----:R-:W-:Y:S02]  /*32b0*/  IMAD.MOV.U32 R25, RZ, RZ, R11.reuse ;  /* 0x000000ffff197224 */ /* 0x102fe400078e000b */
[--C-:B------:R-:W-:Y:S02]  /*32c0*/  IMAD.MOV.U32 R27, RZ, RZ, R11.reuse ;  /* 0x000000ffff1b7224 */ /* 0x100fe400078e000b */
[--C-:B---3--:R-:W-:Y:S02]  /*32d0*/  IMAD.MOV.U32 R29, RZ, RZ, R11.reuse ;  /* 0x000000ffff1d7224 */ /* 0x108fe400078e000b */
[--C-:B----4-:R-:W-:Y:S01]  /*32e0*/  IMAD.MOV.U32 R31, RZ, RZ, R11.reuse ;  /* 0x000000ffff1f7224 */ /* 0x110fe200078e000b */
[----:B------:R-:W3:Y:S01]  /*32f0*/  @!P1 LDG.E R25, desc[UR8][R4.64+0x180] ;  /* 0x0001800804199981 */ /* 0x000ee2000c1e1900 */
[----:B-----5:R-:W-:-:S03]  /*3300*/  IMAD.MOV.U32 R33, RZ, RZ, R11 ;  /* 0x000000ffff217224 */ /* 0x020fc600078e000b */
[----:B------:R-:W4:Y:S04]  /*3310*/  @!P0 LDG.E R23, desc[UR8][R4.64+0x100] ;  /* 0x0001000804178981 */ /* 0x000f28000c1e1900 */
[----:B------:R-:W5:Y:S04]  /*3320*/  @!P2 LDG.E R27, desc[UR8][R4.64+0x200] ;  /* 0x00020008041ba981 */ /* 0x000f68000c1e1900 */
[----:B------:R-:W5:Y:S04]  /*3330*/  @!P3 LDG.E R29, desc[UR8][R4.64+0x280] ;  /* 0x00028008041db981 */ /* 0x000f68000c1e1900 */
[----:B------:R-:W5:Y:S04]  /*3340*/  @!P4 LDG.E R31, desc[UR8][R4.64+0x300] ;  /* 0x00030008041fc981 */ /* 0x000f68000c1e1900 */
[----:B------:R-:W5:Y:S04]  /*3350*/  @!P5 LDG.E R33, desc[UR8][R4.64+0x380] ;  /* 0x000380080421d981 */ /* 0x000f68000c1e1900 */
[----:B------:R-:W5:Y:S01]  /*3360*/  @!P6 LDG.E R11, desc[UR8][R4.64+0x400] ;  /* 0x00040008040be981 */ /* 0x000f62000c1e1900 */
[----:B------:R-:W-:-:S03]  /*3370*/  ISETP.NE.AND P0, PT, R36, RZ, PT ;  /* 0x000000ff2400720c */ /* 0x000fc60003f05270 */
[----:B--2---:R0:W-:Y:S04]  /*3380*/  STS [R0], R7 ;  /* 0x0000000700007388 */ /* 0x0041e80000000800 */
[----:B------:R0:W-:Y:S04]  /*3390*/  STS [R0+0x80], R21 ;  /* 0x0000801500007388 */ /* 0x0001e80000000800 */
[----:B---3--:R0:W-:Y:S04]  /*33a0*/  STS [R0+0x180], R25 ;  /* 0x0001801900007388 */ /* 0x0081e80000000800 */
[----:B----4-:R0:W-:Y:S04]  /*33b0*/  STS [R0+0x100], R23 ;  /* 0x0001001700007388 */ /* 0x0101e80000000800 */
[----:B-----5:R0:W-:Y:S04]  /*33c0*/  STS [R0+0x200], R27 ;  /* 0x0002001b00007388 */ /* 0x0201e80000000800 */
        /* <DEDUP_REMOVED lines=16> */
[C---:B------:R-:W-:Y:S01]  /*34d0*/  LEA R24, R43.reuse, UR4, 0x2 ;  /* 0x000000042b187c11 */ /* 0x040fe2000f8e10ff */
[C---:B0-----:R-:W-:Y:S01]  /*34e0*/  IMAD R11, R43.reuse, 0x9, RZ ;  /* 0x000000092b0b7824 */ /* 0x041fe200078e02ff */
[----:B------:R-:W-:Y:S01]  /*34f0*/  ISETP.NE.AND P5, PT, R43, RZ, PT ;  /* 0x000000ff2b00720c */ /* 0x000fe20003fa5270 */
[----:B------:R-:W-:Y:S01]  /*3500*/  BSSY.RECONVERGENT B0, `(.L_x_18) ;  /* 0x0000097000007945 */ /* 0x000fe20003800200 */
[----:B------:R-:W-:Y:S01]  /*3510*/  ISETP.NE.AND P0, PT, R12, R19, PT ;  /* 0x000000130c00720c */ /* 0x000fe20003f05270 */
[----:B------:R-:W-:Y:S01]  /*3520*/  STS [R24+0x47c], R15 ;  /* 0x00047c0f18007388 */ /* 0x000fe20000000800 */
[----:B------:R-:W-:Y:S01]  /*3530*/  VIADD R23, R11, 0x1 ;  /* 0x000000010b177836 */ /* 0x000fe20000000000 */
[----:B------:R-:W-:Y:S01]  /*3540*/  BAR.SYNC.DEFER_BLOCKING 0x0 ;  /* 0x0000000000007b1d */ /* 0x000fe20000010000 */
[----:B------:R-:W-:Y:S01]  /*3550*/  ISETP.NE.AND P1, PT, R19, R20, PT ;  /* 0x000000141300720c */ /* 0x000fe20003f25270 */
[----:B------:R-:W-:Y:S02]  /*3560*/  VIADD R19, R11, 0x2 ;  /* 0x000000020b137836 */ /* 0x000fe40000000000 */
[----:B------:R-:W-:-:S02]  /*3570*/  ISETP.EQ.OR P0, PT, R23, R26, P0 ;  /* 0x0000001a1700720c */ /* 0x000fc40000702670 */
[----:B------:R-:W-:Y:S02]  /*3580*/  ISETP.NE.AND P3, PT, R17, R16, PT ;  /* 0x000000101100720c */ /* 0x000fe40003f65270 */
[----:B-1----:R-:W-:Y:S02]  /*3590*/  SEL R10, R2, RZ, !P0 ;  /* 0x000000ff020a7207 */ /* 0x002fe40004000000 */
[----:B------:R-:W-:Y:S01]  /*35a0*/  ISETP.EQ.OR P2, PT, R19, R26, P1 ;  /* 0x0000001a1300720c */ /* 0x000fe20000f42670 */
[----:B------:R-:W-:Y:S01]  /*35b0*/  VIADD R19, R11, 0x3 ;  /* 0x000000030b137836 */ /* 0x000fe20000000000 */
[----:B------:R-:W-:Y:S01]  /*35c0*/  ISETP.NE.AND P1, PT, R20, R18, PT ;  /* 0x000000121400720c */ /* 0x000fe20003f25270 */
[----:B--2---:R-:W-:Y:S01]  /*35d0*/  IMAD.IADD R10, R3, 0x1, R10 ;  /* 0x00000001030a7824 */ /* 0x004fe200078e020a */
[----:B------:R-:W-:Y:S02]  /*35e0*/  P2R R27, PR, RZ, 0x4 ;  /* 0x00000004ff1b7803 */ /* 0x000fe40000000000 */
[----:B------:R-:W-:Y:S01]  /*35f0*/  ISETP.EQ.OR P1, PT, R19, R26, P1 ;  /* 0x0000001a1300720c */ /* 0x000fe20000f22670 */
[----:B------:R-:W-:Y:S01]  /*3600*/  VIADD R19, R11, 0x4 ;  /* 0x000000040b137836 */ /* 0x000fe20000000000 */
[----:B------:R-:W-:-:S02]  /*3610*/  SEL R23, R10, RZ, !P2 ;  /* 0x000000ff0a177207 */ /* 0x000fc40005000000 */
[----:B------:R-:W-:Y:S01]  /*3620*/  ISETP.NE.AND P2, PT, R18, R17, PT ;  /* 0x000000111200720c */ /* 0x000fe20003f45270 */
[----:B------:R-:W-:Y:S01]  /*3630*/  VIADD R17, R11, 0x5 ;  /* 0x000000050b117836 */ /* 0x000fe20000000000 */
[----:B------:R-:W-:Y:S01]  /*3640*/  ISETP.NE.AND P6, PT, R14, R15, PT ;  /* 0x0000000f0e00720c */ /* 0x000fe20003fc5270 */
[----:B---3--:R-:W-:Y:S01]  /*3650*/  IMAD.IADD R23, R4, 0x1, R23 ;  /* 0x0000000104177824 */ /* 0x008fe200078e0217 */
[-C--:B------:R-:W-:Y:S01]  /*3660*/  ISETP.EQ.OR P2, PT, R19, R26.reuse, P2 ;  /* 0x0000001a1300720c */ /* 0x080fe20001742670 */
[----:B------:R0:W1:Y:S01]  /*3670*/  @P5 LDS R21, [R24+0x478] ;  /* 0x0004780018155984 */ /* 0x0000620000000800 */
[----:B------:R-:W-:Y:S01]  /*3680*/  ISETP.EQ.OR P3, PT, R17, R26, P3 ;  /* 0x0000001a1100720c */ /* 0x000fe20001f62670 */
[----:B------:R-:W-:Y:S01]  /*3690*/  VIADD R17, R11, 0x6 ;  /* 0x000000060b117836 */ /* 0x000fe20000000000 */
[----:B------:R-:W-:Y:S02]  /*36a0*/  SEL R10, R23, RZ, !P1 ;  /* 0x000000ff170a7207 */ /* 0x000fe40004800000 */
[----:B------:R-:W-:-:S02]  /*36b0*/  SEL R29, RZ, 0x1, !P0 ;  /* 0x00000001ff1d7807 */ /* 0x000fc40004000000 */
[----:B------:R-:W-:Y:S01]  /*36c0*/  SEL R30, RZ, 0x1, !P1 ;  /* 0x00000001ff1e7807 */ /* 0x000fe20004800000 */
[----:B----4-:R-:W-:Y:S01]  /*36d0*/  IMAD.IADD R10, R5, 0x1, R10 ;  /* 0x00000001050a7824 */ /* 0x010fe200078e020a */
[----:B------:R-:W-:Y:S02]  /*36e0*/  SEL R25, RZ, 0x1, !P2 ;  /* 0x00000001ff197807 */ /* 0x000fe40005000000 */
[----:B0-----:R-:W-:Y:S02]  /*36f0*/  SEL R24, RZ, 0x1, !P3 ;  /* 0x00000001ff187807 */ /* 0x001fe40005800000 */
[----:B------:R-:W-:Y:S02]  /*3700*/  SEL R19, R10, RZ, !P2 ;  /* 0x000000ff0a137207 */ /* 0x000fe40005000000 */
[----:B------:R-:W-:-:S03]  /*3710*/  SHF.R.U32.HI R28, RZ, 0x5, R43 ;  /* 0x00000005ff1c7819 */ /* 0x000fc6000001162b */
[----:B------:R-:W-:-:S05]  /*3720*/  IMAD.IADD R19, R6, 0x1, R19 ;  /* 0x0000000106137824 */ /* 0x000fca00078e0213 */
[----:B------:R-:W-:-:S05]  /*3730*/  SEL R10, R19, RZ, !P3 ;  /* 0x000000ff130a7207 */ /* 0x000fca0005800000 */
[----:B------:R-:W-:Y:S01]  /*3740*/  IMAD.IADD R10, R7, 0x1, R10 ;  /* 0x00000001070a7824 */ /* 0x000fe200078e020a */
[----:B-1----:R-:W-:Y:S01]  /*3750*/  @P5 ISETP.NE.AND P4, PT, R21, R12, PT ;  /* 0x0000000c1500520c */ /* 0x002fe20003f85270 */
[----:B------:R-:W-:-:S03]  /*3760*/  IMAD.MOV.U32 R21, RZ, RZ, 0x1 ;  /* 0x00000001ff157424 */ /* 0x000fc600078e00ff */
[----:B------:R-:W-:Y:S02]  /*3770*/  @P5 SEL R21, RZ, 0x1, !P4 ;  /* 0x00000001ff155807 */ /* 0x000fe40006000000 */
[----:B------:R-:W-:Y:S02]  /*3780*/  ISETP.NE.AND P4, PT, R16, R13, PT ;  /* 0x0000000d1000720c */ /* 0x000fe40003f85270 */
[----:B------:R-:W-:Y:S01]  /*3790*/  ISETP.NE.AND P5, PT, R13, R14, PT ;  /* 0x0000000e0d00720c */ /* 0x000fe20003fa5270 */
[----:B------:R-:W-:Y:S01]  /*37a0*/  VIADD R13, R11, 0x8 ;  /* 0x000000080b0d7836 */ /* 0x000fe20000000000 */
[----:B------:R-:W-:Y:S01]  /*37b0*/  ISETP.EQ.OR P4, PT, R17, R26, P4 ;  /* 0x0000001a1100720c */ /* 0x000fe20002782670 */
[----:B------:R-:W-:-:S03]  /*37c0*/  VIADD R17, R11, 0x7 ;  /* 0x000000070b117836 */ /* 0x000fc60000000000 */
[----:B------:R-:W-:Y:S02]  /*37d0*/  SEL R19, R10, RZ, !P4 ;  /* 0x000000ff0a137207 */ /* 0x000fe40006000000 */
[-C--:B------:R-:W-:Y:S02]  /*37e0*/  ISETP.EQ.OR P5, PT, R17, R26.reuse, P5 ;  /* 0x0000001a1100720c */ /* 0x080fe40002fa2670 */
[----:B------:R-:W-:Y:S01]  /*37f0*/  ISETP.EQ.OR P6, PT, R13, R26, P6 ;  /* 0x0000001a0d00720c */ /* 0x000fe200037c2670 */
[----:B------:R-:W-:Y:S01]  /*3800*/  IMAD.IADD R19, R8, 0x1, R19 ;  /* 0x0000000108137824 */ /* 0x000fe200078e0213 */
[----:B------:R-:W-:Y:S02]  /*3810*/  SEL R23, RZ, 0x1, !P4 ;  /* 0x00000001ff177807 */ /* 0x000fe40006000000 */
[----:B------:R-:W-:Y:S02]  /*3820*/  SEL R20, RZ, 0x1, !P6 ;  /* 0x00000001ff147807 */ /* 0x000fe40007000000 */
[----:B------:R-:W-:-:S05]  /*3830*/  SEL R19, R19, RZ, !P5 ;  /* 0x000000ff13137207 */ /* 0x000fca0006800000 */
[----:B------:R-:W-:-:S05]  /*3840*/  IMAD.IADD R19, R32, 0x1, R19 ;  /* 0x0000000120137824 */ /* 0x000fca00078e0213 */
[----:B------:R-:W-:Y:S02]  /*3850*/  SEL R19, R19, RZ, !P6 ;  /* 0x000000ff13137207 */ /* 0x000fe40007000000 */
[----:B------:R-:W-:-:S03]  /*3860*/  ISETP.NE.AND P6, PT, R11, R26, PT ;  /* 0x0000001a0b00720c */ /* 0x000fc60003fc5270 */
[----:B------:R-:W-:Y:S01]  /*3870*/  IMAD.IADD R19, R22, 0x1, R19 ;  /* 0x0000000116137824 */ /* 0x000fe200078e0213 */
[----:B------:R-:W-:Y:S02]  /*3880*/  SEL R21, R21, 0x1, P6 ;  /* 0x0000000115157807 */ /* 0x000fe40003000000 */
[----:B------:R-:W-:Y:S02]  /*3890*/  ISETP.NE.AND P6, PT, R27, RZ, PT ;  /* 0x000000ff1b00720c */ /* 0x000fe40003fc5270 */
[----:B------:R-:W0:Y:S01]  /*38a0*/  SHFL.UP PT, R12, R19, 0x1, RZ ;  /* 0x04200000130c7989 */ /* 0x000e2200000e00ff */
[----:B------:R-:W-:Y:S02]  /*38b0*/  SEL R22, RZ, 0x1, !P5 ;  /* 0x00000001ff167807 */ /* 0x000fe40006800000 */
[----:B------:R-:W-:-:S04]  /*38c0*/  SEL R34, RZ, 0x1, !P6 ;  /* 0x00000001ff227807 */ /* 0x000fc80007000000 */
[----:B------:R-:W-:-:S04]  /*38d0*/  LOP3.LUT R10, R34, R21, R29, 0xfe, !PT ;  /* 0x00000015220a7212 */ /* 0x000fc800078efe1d */
        /* <DEDUP_REMOVED lines=43> */
[----:B------:R-:W-:-:S04]  /*3b90*/  IMAD.IADD R11, R15, 0x1, R14 ;  /* 0x000000010f0b7824 */ /* 0x000fc800078e020e */
[----:B------:R0:W1:Y:S04]  /*3ba0*/  SHFL.UP PT, R31, R10, 0x1, RZ ;  /* 0x042000000a1f7989 */ /* 0x00006800000e00ff */
[----:B------:R0:W2:Y:S02]  /*3bb0*/  SHFL.UP PT, R33, R11, 0x1, RZ ;  /* 0x042000000b217989 */ /* 0x0000a400000e00ff */
[----:B------:R-:W-:-:S05]  /*3bc0*/  @!P6 LEA R13, R28, UR4, 0x3 ;  /* 0x000000041c0dec11 */ /* 0x000fca000f8e18ff */
[----:B------:R0:W-:Y:S01]  /*3bd0*/  @!P6 STS.64 [R13], R10 ;  /* 0x0000000a0d00e388 */ /* 0x0001e20000000a00 */
[----:B------:R-:W-:Y:S01]  /*3be0*/  BAR.SYNC.DEFER_BLOCKING 0x0 ;  /* 0x0000000000007b1d */ /* 0x000fe20000010000 */
[----:B------:R-:W-:-:S13]  /*3bf0*/  ISETP.GE.U32.AND P6, PT, R43, 0x20, PT ;  /* 0x000000202b00780c */ /* 0x000fda0003fc6070 */
[----:B01----:R-:W-:Y:S05]  /*3c00*/  @!P6 BRA `(.L_x_19) ;  /* 0x000000000098e947 */ /* 0x003fea0003800000 */
[----:B------:R-:W0:Y:S01]  /*3c10*/  LDS.128 R16, [UR4] ;  /* 0x00000004ff107984 */ /* 0x000e220008000c00 */
[----:B------:R-:W-:Y:S02]  /*3c20*/  P2R R35, PR, RZ, 0x1 ;  /* 0x00000001ff237803 */ /* 0x000fe40000000000 */
[----:B------:R-:W-:Y:S01]  /*3c30*/  ISETP.NE.AND P0, PT, R28, 0x3, PT ;  /* 0x000000031c00780c */ /* 0x000fe20003f05270 */
[----:B------:R-:W1:Y:S01]  /*3c40*/  LDS.128 R12, [UR4+0x10] ;  /* 0x00001004ff0c7984 */ /* 0x000e620008000c00 */
[----:B0-----:R-:W-:-:S04]  /*3c50*/  ISETP.NE.AND P6, PT, R18, RZ, PT ;  /* 0x000000ff1200720c */ /* 0x001fc80003fc5270 */
[----:B------:R-:W-:Y:S02]  /*3c60*/  SEL R10, R17, RZ, !P6 ;  /* 0x000000ff110a7207 */ /* 0x000fe40007000000 */
[----:B-1----:R-:W-:-:S03]  /*3c70*/  ISETP.NE.AND P6, PT, R12, RZ, PT ;  /* 0x000000ff0c00720c */ /* 0x002fc60003fc5270 */
[----:B------:R-:W-:-:S05]  /*3c80*/  IMAD.IADD R10, R10, 0x1, R19 ;  /* 0x000000010a0a7824 */ /* 0x000fca00078e0213 */
[----:B------:R-:W-:Y:S02]  /*3c90*/  SEL R12, R10, RZ, !P6 ;  /* 0x000000ff0a0c7207 */ /* 0x000fe40007000000 */
[----:B------:R-:W-:-:S03]  /*3ca0*/  ISETP.NE.AND P6, PT, R14, RZ, PT ;  /* 0x000000ff0e00720c */ /* 0x000fc60003fc5270 */
[----:B------:R-:W-:-:S05]  /*3cb0*/  IMAD.IADD R12, R13, 0x1, R12 ;  /* 0x000000010d0c7824 */ /* 0x000fca00078e020c */
[----:B------:R-:W-:Y:S02]  /*3cc0*/  SEL R14, R12, RZ, !P6 ;  /* 0x000000ff0c0e7207 */ /* 0x000fe40007000000 */
[----:B------:R-:W-:-:S03]  /*3cd0*/  ISETP.NE.AND P6, PT, R28, 0x2, PT ;  /* 0x000000021c00780c */ /* 0x000fc60003fc5270 */
[----:B------:R-:W-:Y:S01]  /*3ce0*/  IMAD.IADD R15, R15, 0x1, R14 ;  /* 0x000000010f0f7824 */ /* 0x000fe200078e020e */
[----:B------:R-:W-:Y:S02]  /*3cf0*/  @P0 SEL R12, R10, R17, !P6 ;  /* 0x000000110a0c0207 */ /* 0x000fe40007000000 */
[----:B------:R-:W0:Y:S01]  /*3d00*/  LDS.128 R16, [UR4+0x20] ;  /* 0x00002004ff107984 */ /* 0x000e220008000c00 */
[----:B------:R-:W-:Y:S02]  /*3d10*/  ISETP.NE.AND P0, PT, R28, 0x5, PT ;  /* 0x000000051c00780c */ /* 0x000fe40003f05270 */
[----:B0-----:R-:W-:-:S04]  /*3d20*/  ISETP.NE.AND P6, PT, R16, RZ, PT ;  /* 0x000000ff1000720c */ /* 0x001fc80003fc5270 */
[----:B------:R-:W-:Y:S02]  /*3d30*/  SEL R10, R15, RZ, !P6 ;  /* 0x000000ff0f0a7207 */ /* 0x000fe40007000000 */
[----:B------:R-:W-:-:S03]  /*3d40*/  ISETP.NE.AND P6, PT, R18, RZ, PT ;  /* 0x000000ff1200720c */ /* 0x000fc60003fc5270 */
[----:B------:R-:W-:Y:S02]  /*3d50*/  IMAD.IADD R17, R17, 0x1, R10 ;  /* 0x0000000111117824 */ /* 0x000fe400078e020a */
[----:B------:R-:W0:Y:S03]  /*3d60*/  LDS.64 R10, [UR4+0x30] ;  /* 0x00003004ff0a7984 */ /* 0x000e260008000a00 */
[----:B------:R-:W-:Y:S02]  /*3d70*/  SEL R14, R17, RZ, !P6 ;  /* 0x000000ff110e7207 */ /* 0x000fe40007000000 */
[----:B------:R-:W-:-:S03]  /*3d80*/  ISETP.NE.AND P6, PT, R28, 0x4, PT ;  /* 0x000000041c00780c */ /* 0x000fc60003fc5270 */
[----:B------:R-:W-:Y:S01]  /*3d90*/  IMAD.IADD R14, R19, 0x1, R14 ;  /* 0x00000001130e7824 */ /* 0x000fe200078e020e */
[----:B------:R-:W-:Y:S02]  /*3da0*/  @P0 SEL R17, R15, R12, !P6 ;  /* 0x0000000c0f110207 */ /* 0x000fe40007000000 */
[----:B------:R-:W-:Y:S02]  /*3db0*/  ISETP.NE.AND P0, PT, R28, 0x7, PT ;  /* 0x000000071c00780c */ /* 0x000fe40003f05270 */
[----:B0-----:R-:W-:-:S04]  /*3dc0*/  ISETP.NE.AND P6, PT, R10, RZ, PT ;  /* 0x000000ff0a00720c */ /* 0x001fc80003fc5270 */
[----:B------:R-:W-:Y:S02]  /*3dd0*/  SEL R10, R14, RZ, !P6 ;  /* 0x000000ff0e0a7207 */ /* 0x000fe40007000000 */
[----:B------:R-:W-:-:S03]  /*3de0*/  ISETP.NE.AND P6, PT, R28, 0x6, PT ;  /* 0x000000061c00780c */ /* 0x000fc60003fc5270 */
[----:B------:R-:W-:Y:S02]  /*3df0*/  IMAD.IADD R10, R11, 0x1, R10 ;  /* 0x000000010b0a7824 */ /* 0x000fe400078e020a */
[----:B------:R-:W-:Y:S02]  /*3e00*/  @P0 SEL R10, R14, R17, !P6 ;  /* 0x000000110e0a0207 */ /* 0x000fe40007000000 */
[----:B------:R-:W-:Y:S02]  /*3e10*/  ISETP.NE.AND P6, PT, R31, RZ, PT ;  /* 0x000000ff1f00720c */ /* 0x000fe40003fc5270 */
[----:B------:R-:W-:Y:S02]  /*3e20*/  ISETP.NE.AND P0, PT, R35, RZ, PT ;  /* 0x000000ff2300720c */ /* 0x000fe40003f05270 */
[----:B------:R-:W-:Y:S02]  /*3e30*/  SEL R12, R10, RZ, !P6 ;  /* 0x000000ff0a0c7207 */ /* 0x000fe40007000000 */
[----:B------:R-:W-:-:S13]  /*3e40*/  ISETP.NE.AND P6, PT, R39, RZ, PT ;  /* 0x000000ff2700720c */ /* 0x000fda0003fc5270 */
[----:B--2---:R-:W-:-:S04]  /*3e50*/  @P6 IMAD.IADD R10, R33, 0x1, R12 ;  /* 0x00000001210a6824 */ /* 0x004fc800078e020c */
[----:B------:R-:W-:-:S07]  /*3e60*/  IMAD.MOV.U32 R33, RZ, RZ, R10 ;  /* 0x000000ffff217224 */ /* 0x000fce00078e000a */
.L_x_19:
[----:B------:R-:W-:Y:S05]  /*3e70*/  BSYNC.RECONVERGENT B0 ;  /* 0x0000000000007941 */ /* 0x000fea0003800200 */
.L_x_18:
[----:B------:R-:W-:Y:S02]  /*3e80*/  ISETP.NE.AND P6, PT, R21, RZ, PT ;  /* 0x000000ff1500720c */ /* 0x000fe40003fc5270 */
[----:B------:R-:W-:Y:S02]  /*3e90*/  P2R R12, PR, RZ, 0x20 ;  /* 0x00000020ff0c7803 */ /* 0x000fe40000000000 */
[----:B------:R-:W-:Y:S02]  /*3ea0*/  ISETP.NE.AND P5, PT, R43, RZ, PT ;  /* 0x000000ff2b00720c */ /* 0x000fe40003fa5270 */
[----:B--2---:R-:W-:Y:S02]  /*3eb0*/  SEL R10, R33, RZ, !P6 ;  /* 0x000000ff210a7207 */ /* 0x004fe40007000000 */
[----:B------:R-:W-:Y:S02]  /*3ec0*/  ISETP.NE.AND P6, PT, R27, RZ, PT ;  /* 0x000000ff1b00720c */ /* 0x000fe40003fc5270 */
[----:B------:R-:W-:-:S02]  /*3ed0*/  SEL R11, R10, RZ, P5 ;  /* 0x000000ff0a0b7207 */ /* 0x000fc40002800000 */
        /* <DEDUP_REMOVED lines=14> */
[----:B------:R-:W-:Y:S01]  /*3fc0*/  SEL R3, R8, RZ, !P5 ;  /* 0x000000ff08037207 */ /* 0x000fe20006800000 */
[----:B------:R-:W-:Y:S06]  /*3fd0*/  BRA `(.L_x_20) ;  /* 0x00000018007c7947 */ /* 0x000fec0003800000 */
.L_x_17:
[----:B------:R-:W-:Y:S01]  /*3fe0*/  ISETP.NE.AND P0, PT, R43, RZ, PT ;  /* 0x000000ff2b00720c */ /* 0x000fe20003f05270 */
[----:B0-----:R-:W-:-:S12]  /*3ff0*/  IMAD.MOV.U32 R21, RZ, RZ, RZ ;  /* 0x000000ffff157224 */ /* 0x001fd800078e00ff */
[----:B------:R-:W0:Y:S02]  /*4000*/  @!P0 LDC.64 R10, c[0x0][0x388] ;  /* 0x0000e200ff0a8b82 */ /* 0x000e240000000a00 */
[----:B0-----:R-:W-:-:S05]  /*4010*/  @!P0 IMAD.WIDE.U32 R10, R36, 0x4, R10 ;  /* 0x00000004240a8825 */ /* 0x001fca00078e000a */
[----:B------:R0:W5:Y:S01]  /*4020*/  @!P0 LDG.E R21, desc[UR8][R10.64] ;  /* 0x000000080a158981 */ /* 0x000162000c1e1900 */
[----:B------:R-:W-:Y:S01]  /*4030*/  IMAD R23, R43, 0x9, RZ ;  /* 0x000000092b177824 */ /* 0x000fe200078e02ff */
[----:B------:R-:W-:Y:S02]  /*4040*/  ISETP.NE.AND P4, PT, R12, R19, PT ;  /* 0x000000130c00720c */ /* 0x000fe40003f85270 */
[----:B------:R-:W-:Y:S01]  /*4050*/  ISETP.NE.AND P3, PT, R19, R20, PT ;  /* 0x000000141300720c */ /* 0x000fe20003f65270 */
[C---:B------:R-:W-:Y:S01]  /*4060*/  VIADD R25, R23.reuse, 0x1 ;  /* 0x0000000117197836 */ /* 0x040fe20000000000 */
[----:B------:R-:W-:Y:S01]  /*4070*/  ISETP.NE.AND P0, PT, R20, R18, PT ;  /* 0x000000121400720c */ /* 0x000fe20003f05270 */
[----:B------:R-:W-:Y:S01]  /*4080*/  VIADD R19, R23, 0x2 ;  /* 0x0000000217137836 */ /* 0x000fe20000000000 */
[----:B------:R-:W-:Y:S02]  /*4090*/  ISETP.NE.AND P2, PT, R18, R17, PT ;  /* 0x000000111200720c */ /* 0x000fe40003f45270 */
[-C--:B------:R-:W-:Y:S01]  /*40a0*/  ISETP.EQ.OR P4, PT, R25, R26.reuse, P4 ;  /* 0x0000001a1900720c */ /* 0x080fe20002782670 */
[----:B0-----:R-:W-:Y:S01]  /*40b0*/  VIADD R11, R23, 0x3 ;  /* 0x00000003170b7836 */ /* 0x001fe20000000000 */
[----:B------:R-:W-:-:S02]  /*40c0*/  ISETP.EQ.OR P3, PT, R19, R26, P3 ;  /* 0x0000001a1300720c */ /* 0x000fc40001f62670 */
[----:B-1----:R-:W-:Y:S02]  /*40d0*/  SEL R24, R2, RZ, !P4 ;  /* 0x000000ff02187207 */ /* 0x002fe40006000000 */
[----:B------:R-:W-:Y:S02]  /*40e0*/  LEA R18, R43, UR4, 0x2 ;  /* 0x000000042b127c11 */ /* 0x000fe4000f8e10ff */
[----:B------:R-:W-:Y:S01]  /*40f0*/  ISETP.EQ.OR P5, PT, R11, R26, P0 ;  /* 0x0000001a0b00720c */ /* 0x000fe200007a2670 */
[----:B--2---:R-:W-:Y:S01]  /*4100*/  IMAD.IADD R24, R3, 0x1, R24 ;  /* 0x0000000103187824 */ /* 0x004fe200078e0218 */
[----:B------:R-:W-:Y:S01]  /*4110*/  ISETP.NE.AND P1, PT, R43, RZ, PT ;  /* 0x000000ff2b00720c */ /* 0x000fe20003f25270 */
[----:B------:R-:W-:Y:S01]  /*4120*/  STS [R18+0x47c], R15 ;  /* 0x00047c0f12007388 */ /* 0x000fe20000000800 */
[----:B------:R-:W-:Y:S01]  /*4130*/  VIADD R11, R23, 0x4 ;  /* 0x00000004170b7836 */ /* 0x000fe20000000000 */
[----:B------:R-:W-:Y:S01]  /*4140*/  BAR.SYNC.DEFER_BLOCKING 0x0 ;  /* 0x0000000000007b1d */ /* 0x000fe20000010000 */
[----:B------:R-:W-:-:S03]  /*4150*/  SEL R19, R24, RZ, !P3 ;  /* 0x000000ff18137207 */ /* 0x000fc60005800000 */
[----:B------:R-:W-:Y:S02]  /*4160*/  ISETP.EQ.OR P2, PT, R11, R26, P2 ;  /* 0x0000001a0b00720c */ /* 0x000fe40001742670 */
[----:B------:R-:W-:Y:S01]  /*4170*/  ISETP.NE.AND P0, PT, R17, R16, PT ;  /* 0x000000101100720c */ /* 0x000fe20003f05270 */
[----:B---3--:R-:W-:Y:S01]  /*4180*/  IMAD.IADD R19, R4, 0x1, R19 ;  /* 0x0000000104137824 */ /* 0x008fe200078e0213 */
[----:B------:R-:W-:Y:S01]  /*4190*/  P2R R11, PR, RZ, 0x4 ;  /* 0x00000004ff0b7803 */ /* 0x000fe20000000000 */
[----:B------:R-:W-:Y:S01]  /*41a0*/  VIADD R17, R23, 0x5 ;  /* 0x0000000517117836 */ /* 0x000fe20000000000 */
[----:B------:R-:W-:Y:S02]  /*41b0*/  P2R R10, PR, RZ, 0x20 ;  /* 0x00000020ff0a7803 */ /* 0x000fe40000000000 */
[----:B------:R-:W-:Y:S02]  /*41c0*/  SEL R20, R19, RZ, !P5 ;  /* 0x000000ff13147207 */ /* 0x000fe40006800000 */
[----:B------:R-:W-:Y:S01]  /*41d0*/  ISETP.EQ.OR P6, PT, R17, R26, P0 ;  /* 0x0000001a1100720c */ /* 0x000fe200007c2670 */
[----:B------:R-:W-:Y:S01]  /*41e0*/  VIADD R17, R23, 0x6 ;  /* 0x0000000617117836 */ /* 0x000fe20000000000 */
[----:B------:R-:W-:Y:S01]  /*41f0*/  ISETP.NE.AND P0, PT, R14, R15, PT ;  /* 0x0000000f0e00720c */ /* 0x000fe20003f05270 */
[----:B----4-:R-:W-:Y:S01]  /*4200*/  IMAD.IADD R20, R5, 0x1, R20 ;  /* 0x0000000105147824 */ /* 0x010fe200078e0214 */
[----:B------:R-:W-:-:S04]  /*4210*/  P2R R40, PR, RZ, 0x40 ;  /* 0x00000040ff287803 */ /* 0x000fc80000000000 */
[----:B------:R-:W-:Y:S02]  /*4220*/  SEL R19, R20, RZ, !P2 ;  /* 0x000000ff14137207 */ /* 0x000fe40005000000 */
[----:B------:R-:W-:-:S03]  /*4230*/  ISETP.NE.AND P2, PT, R16, R13, PT ;  /* 0x0000000d1000720c */ /* 0x000fc60003f45270 */
[----:B------:R-:W-:Y:S01]  /*4240*/  IMAD.IADD R19, R6, 0x1, R19 ;  /* 0x0000000106137824 */ /* 0x000fe200078e0213 */
[----:B------:R-:W-:Y:S01]  /*4250*/  ISETP.EQ.OR P2, PT, R17, R26, P2 ;  /* 0x0000001a1100720c */ /* 0x000fe20001742670 */
[----:B------:R-:W-:-:S03]  /*4260*/  VIADD R17, R23, 0x7 ;  /* 0x0000000717117836 */ /* 0x000fc60000000000 */
[----:B------:R-:W-:-:S05]  /*4270*/  SEL R16, R19, RZ, !P6 ;  /* 0x000000ff13107207 */ /* 0x000fca0007000000 */
[----:B------:R-:W-:-:S05]  /*4280*/  IMAD.IADD R16, R7, 0x1, R16 ;  /* 0x0000000107107824 */ /* 0x000fca00078e0210 */
[----:B------:R-:W-:Y:S02]  /*4290*/  SEL R19, R16, RZ, !P2 ;  /* 0x000000ff10137207 */ /* 0x000fe40005000000 */
[----:B------:R-:W-:Y:S02]  /*42a0*/  P2R R16, PR, RZ, 0x4 ;  /* 0x00000004ff107803 */ /* 0x000fe40000000000 */
[----:B------:R-:W-:Y:S01]  /*42b0*/  ISETP.NE.AND P2, PT, R10, RZ, PT ;  /* 0x000000ff0a00720c */ /* 0x000fe20003f45270 */
[----:B------:R-:W-:Y:S01]  /*42c0*/  IMAD.IADD R19, R8, 0x1, R19 ;  /* 0x0000000108137824 */ /* 0x000fe200078e0213 */
[----:B-----5:R0:W1:Y:S01]  /*42d0*/  @P1 LDS R21, [R18+0x478] ;  /* 0x0004780012151984 */ /* 0x0200620000000800 */
[----:B------:R-:W-:Y:S01]  /*42e0*/  ISETP.NE.AND P1, PT, R13, R14, PT ;  /* 0x0000000e0d00720c */ /* 0x000fe20003f25270 */
[----:B------:R-:W-:-:S03]  /*42f0*/  VIADD R13, R23, 0x8 ;  /* 0x00000008170d7836 */ /* 0x000fc60000000000 */
[-C--:B------:R-:W-:Y:S02]  /*4300*/  ISETP.EQ.OR P1, PT, R17, R26.reuse, P1 ;  /* 0x0000001a1100720c */ /* 0x080fe40000f22670 */
[----:B------:R-:W-:Y:S02]  /*4310*/  ISETP.EQ.OR P0, PT, R13, R26, P0 ;  /* 0x0000001a0d00720c */ /* 0x000fe40000702670 */
[----:B------:R-:W-:Y:S02]  /*4320*/  SEL R19, R19, RZ, !P1 ;  /* 0x000000ff13137207 */ /* 0x000fe40004800000 */
[----:B0-----:R-:W-:Y:S02]  /*4330*/  P2R R18, PR, RZ, 0x40 ;  /* 0x00000040ff127803 */ /* 0x001fe40000000000 */
[----:B------:R-:W-:Y:S01]  /*4340*/  ISETP.NE.AND P6, PT, R11, RZ, PT ;  /* 0x000000ff0b00720c */ /* 0x000fe20003fc5270 */
[----:B------:R-:W-:-:S05]  /*4350*/  IMAD.IADD R19, R32, 0x1, R19 ;  /* 0x0000000120137824 */ /* 0x000fca00078e0213 */
[----:B------:R-:W-:-:S05]  /*4360*/  SEL R19, R19, RZ, !P0 ;  /* 0x000000ff13137207 */ /* 0x000fca0004000000 */
[----:B------:R-:W-:Y:S01]  /*4370*/  IMAD.IADD R19, R22, 0x1, R19 ;  /* 0x0000000116137824 */ /* 0x000fe200078e0213 */
[----:B------:R-:W-:-:S04]  /*4380*/  SHF.R.U32.HI R22, RZ, 0x5, R43 ;  /* 0x00000005ff167819 */ /* 0x000fc8000001162b */
[----:B------:R-:W0:Y:S01]  /*4390*/  SHFL.UP PT, R13, R19, 0x1, RZ ;  /* 0x04200000130d7989 */ /* 0x000e2200000e00ff */
[----:B-1----:R-:W-:-:S04]  /*43a0*/  ISETP.NE.AND P5, PT, R21, R12, PT ;  /* 0x0000000c1500720c */ /* 0x002fc80003fa5270 */
[----:B------:R-:W-:-:S04]  /*43b0*/  ISETP.EQ.OR P5, PT, R23, R26, P5 ;  /* 0x0000001a1700720c */ /* 0x000fc80002fa2670 */
[----:B------:R-:W-:Y:S02]  /*43c0*/  P2R R38, PR, RZ, 0x20 ;  /* 0x00000020ff267803 */ /* 0x000fe40000000000 */
[----:B------:R-:W-:-:S04]  /*43d0*/  PLOP3.LUT P5, PT, P3, P4, P5, 0xfe, 0x0 ;  /* 0x000000000000781c */ /* 0x000fc80001fa9f56 */
[----:B------:R-:W-:Y:S02]  /*43e0*/  PLOP3.LUT P5, PT, P6, P5, P2, 0xfe, 0x0 ;  /* 0x000000000000781c */ /* 0x000fe400037abf26 */
[----:B------:R-:W-:Y:S02]  /*43f0*/  ISETP.NE.AND P2, PT, R16, RZ, PT ;  /* 0x000000ff1000720c */ /* 0x000fe40003f45270 */
[----:B------:R-:W-:-:S04]  /*4400*/  ISETP.NE.AND P6, PT, R18, RZ, PT ;  /* 0x000000ff1200720c */ /* 0x000fc80003fc5270 */
[----:B------:R-:W-:Y:S02]  /*4410*/  PLOP3.LUT P5, PT, P2, P5, P6, 0xfe, 0x0 ;  /* 0x000000000000781c */ /* 0x000fe400017abf66 */
[----:B------:R-:W-:Y:S02]  /*4420*/  ISETP.GE.U32.AND P6, PT, R43, 0x20, PT ;  /* 0x000000202b00780c */ /* 0x000fe40003fc6070 */
[----:B------:R-:W-:-:S04]  /*4430*/  PLOP3.LUT P5, PT, P0, P5, P1, 0xfe, 0x0 ;  /* 0x000000000000781c */ /* 0x000fc800007abf16 */
[----:B------:R-:W-:Y:S02]  /*4440*/  SEL R12, RZ, 0x1, !P5 ;  /* 0x00000001ff0c7807 */ /* 0x000fe40006800000 */
[----:B0-----:R-:W-:Y:S02]  /*4450*/  SEL R14, R13, RZ, !P5 ;  /* 0x000000ff0d0e7207 */ /* 0x001fe40006800000 */
        /* <DEDUP_REMOVED lines=14> */
[----:B------:R-:W-:-:S05]  /*4540*/  LOP3.LUT P5, R12, R12, RZ, R13, 0xfa, !PT ;  /* 0x000000ff0c0c7212 */ /* 0x000fca00078afa0d */
[----:B------:R-:W1:Y:S01]  /*4550*/  SHFL.UP PT, R14, R12, 0x4, RZ ;  /* 0x048000000c0e7989 */ /* 0x000e6200000e00ff */
[----:B0-----:R-:W-:Y:S02]  /*4560*/  SEL R15, R15, RZ, !P5 ;  /* 0x000000ff0f0f7207 */ /* 0x001fe40006800000 */
[----:B------:R-:W-:-:S04]  /*4570*/  ISETP.GE.AND P5, PT, R39, 0x4, PT ;  /* 0x000000042700780c */ /* 0x000fc80003fa6270 */
[----:B------:R-:W-:Y:S02]  /*4580*/  SEL R16, R15, RZ, P5 ;  /* 0x000000ff0f107207 */ /* 0x000fe40002800000 */
[----:B-1----:R-:W-:-:S03]  /*4590*/  SEL R13, R14, RZ, P5 ;  /* 0x000000ff0e0d7207 */ /* 0x002fc60002800000 */
[----:B------:R-:W-:Y:S01]  /*45a0*/  IMAD.IADD R16, R17, 0x1, R16 ;  /* 0x0000000111107824 */ /* 0x000fe200078e0210 */
[----:B------:R-:W-:-:S04]  /*45b0*/  LOP3.LUT P5, R13, R13, RZ, R12, 0xfa, !PT ;  /* 0x000000ff0d0d7212 */ /* 0x000fc800078afa0c */
[----:B------:R-:W0:Y:S02]  /*45c0*/  SHFL.UP PT, R14, R16, 0x8, RZ ;  /* 0x05000000100e7989 */ /* 0x000e2400000e00ff */
        /* <DEDUP_REMOVED lines=11> */
[----:B0-----:R-:W-:Y:S02]  /*4680*/  SEL R19, R12, RZ, P5 ;  /* 0x000000ff0c137207 */ /* 0x001fe40002800000 */
[----:B------:R-:W-:Y:S02]  /*4690*/  SEL R12, R17, RZ, P5 ;  /* 0x000000ff110c7207 */ /* 0x000fe40002800000 */
[----:B------:R-:W-:Y:S02]  /*46a0*/  ISETP.NE.AND P5, PT, R39, 0x1f, PT ;  /* 0x0000001f2700780c */ /* 0x000fe40003fa5270 */
[----:B------:R-:W-:Y:S01]  /*46b0*/  LOP3.LUT R20, R19, R14, RZ, 0xfc, !PT ;  /* 0x0000000e13147212 */ /* 0x000fe200078efcff */
[----:B------:R-:W-:-:S04]  /*46c0*/  IMAD.IADD R21, R15, 0x1, R12 ;  /* 0x000000010f157824 */ /* 0x000fc800078e020c */
[----:B------:R-:W-:Y:S06]  /*46d0*/  SHFL.UP PT, R27, R20, 0x1, RZ ;  /* 0x04200000141b7989 */ /* 0x000fec00000e00ff */
[----:B------:R-:W-:-:S05]  /*46e0*/  @!P5 LEA R23, R22, UR4, 0x3 ;  /* 0x000000041617dc11 */ /* 0x000fca000f8e18ff */
[----:B------:R0:W-:Y:S01]  /*46f0*/  @!P5 STS.64 [R23], R20 ;  /* 0x000000141700d388 */ /* 0x0001e20000000a00 */
[----:B------:R-:W-:Y:S01]  /*4700*/  BAR.SYNC.DEFER_BLOCKING 0x0 ;  /* 0x0000000000007b1d */ /* 0x000fe20000010000 */
[----:B0-----:R-:W-:-:S05]  /*4710*/  SEL R20, RZ, 0x1, !P0 ;  /* 0x00000001ff147807 */ /* 0x001fca0004000000 */
[----:B------:R-:W0:Y:S04]  /*4720*/  LDS.128 R12, [UR4] ;  /* 0x00000004ff0c7984 */ /* 0x000e280008000c00 */
[----:B------:R-:W1:Y:S01]  /*4730*/  LDS.128 R16, [UR4+0x10] ;  /* 0x00001004ff107984 */ /* 0x000e620008000c00 */
[----:B0-----:R-:W-:-:S04]  /*4740*/  ISETP.NE.AND P5, PT, R14, RZ, PT ;  /* 0x000000ff0e00720c */ /* 0x001fc80003fa5270 */
[----:B------:R-:W-:Y:S02]  /*4750*/  SEL R24, R13, RZ, !P5 ;  /* 0x000000ff0d187207 */ /* 0x000fe40006800000 */
[C---:B-1----:R-:W-:Y:S02]  /*4760*/  ISETP.NE.AND P5, PT, R16.reuse, RZ, PT ;  /* 0x000000ff1000720c */ /* 0x042fe40003fa5270 */
[----:B------:R-:W-:Y:S01]  /*4770*/  LOP3.LUT R23, R16, R14, R12, 0xfe, !PT ;  /* 0x0000000e10177212 */ /* 0x000fe200078efe0c */
[----:B------:R-:W-:Y:S01]  /*4780*/  IMAD.IADD R24, R15, 0x1, R24 ;  /* 0x000000010f187824 */ /* 0x000fe200078e0218 */
[----:B------:R-:W-:-:S04]  /*4790*/  LOP3.LUT R15, R14, R12, RZ, 0xfc, !PT ;  /* 0x0000000c0e0f7212 */ /* 0x000fc800078efcff */
[----:B------:R-:W-:Y:S02]  /*47a0*/  SEL R28, R24, RZ, !P5 ;  /* 0x000000ff181c7207 */ /* 0x000fe40006800000 */
[----:B------:R-:W-:-:S03]  /*47b0*/  ISETP.NE.AND P5, PT, R22, 0x2, PT ;  /* 0x000000021600780c */ /* 0x000fc60003fa5270 */
[----:B------:R-:W-:Y:S01]  /*47c0*/  IMAD.IADD R28, R17, 0x1, R28 ;  /* 0x00000001111c7824 */ /* 0x000fe200078e021c */
[----:B------:R-:W-:Y:S02]  /*47d0*/  SEL R15, R15, R12, !P5 ;  /* 0x0000000c0f0f7207 */ /* 0x000fe40006800000 */
[----:B------:R-:W-:Y:S02]  /*47e0*/  SEL R13, R24, R13, !P5 ;  /* 0x0000000d180d7207 */ /* 0x000fe40006800000 */
[----:B------:R-:W-:-:S04]  /*47f0*/  ISETP.NE.AND P5, PT, R22, 0x3, PT ;  /* 0x000000031600780c */ /* 0x000fc80003fa5270 */
[----:B------:R-:W-:Y:S02]  /*4800*/  SEL R16, R23, R15, !P5 ;  /* 0x0000000f17107207 */ /* 0x000fe40006800000 */
[----:B------:R-:W-:Y:S02]  /*4810*/  SEL R17, R28, R13, !P5 ;  /* 0x0000000d1c117207 */ /* 0x000fe40006800000 */
[----:B------:R-:W0:Y:S01]  /*4820*/  LDS.128 R12, [UR4+0x20] ;  /* 0x00002004ff0c7984 */ /* 0x000e220008000c00 */
[----:B------:R-:W-:-:S04]  /*4830*/  ISETP.NE.AND P5, PT, R18, RZ, PT ;  /* 0x000000ff1200720c */ /* 0x000fc80003fa5270 */
[----:B------:R-:W-:-:S05]  /*4840*/  SEL R28, R28, RZ, !P5 ;  /* 0x000000ff1c1c7207 */ /* 0x000fca0006800000 */
[----:B------:R-:W-:Y:S01]  /*4850*/  IMAD.IADD R28, R19, 0x1, R28 ;  /* 0x00000001131c7824 */ /* 0x000fe200078e021c */
[----:B------:R-:W-:Y:S02]  /*4860*/  LOP3.LUT R19, R18, R23, RZ, 0xfc, !PT ;  /* 0x0000001712137212 */ /* 0x000fe400078efcff */
[C---:B0-----:R-:W-:Y:S02]  /*4870*/  ISETP.NE.AND P5, PT, R12.reuse, RZ, PT ;  /* 0x000000ff0c00720c */ /* 0x041fe40003fa5270 */
[----:B------:R-:W-:Y:S02]  /*4880*/  LOP3.LUT R23, R12, R18, R23, 0xfe, !PT ;  /* 0x000000120c177212 */ /* 0x000fe400078efe17 */
[----:B------:R-:W-:Y:S02]  /*4890*/  SEL R24, R28, RZ, !P5 ;  /* 0x000000ff1c187207 */ /* 0x000fe40006800000 */
[----:B------:R-:W-:-:S03]  /*48a0*/  ISETP.NE.AND P5, PT, R22, 0x4, PT ;  /* 0x000000041600780c */ /* 0x000fc60003fa5270 */
[----:B------:R-:W-:Y:S01]  /*48b0*/  IMAD.IADD R24, R13, 0x1, R24 ;  /* 0x000000010d187824 */ /* 0x000fe200078e0218 */
[----:B------:R-:W-:Y:S02]  /*48c0*/  SEL R16, R19, R16, !P5 ;  /* 0x0000001013107207 */ /* 0x000fe40006800000 */
[----:B------:R-:W-:Y:S02]  /*48d0*/  SEL R17, R28, R17, !P5 ;  /* 0x000000111c117207 */ /* 0x000fe40006800000 */
[C---:B------:R-:W-:Y:S02]  /*48e0*/  ISETP.NE.AND P5, PT, R14.reuse, RZ, PT ;  /* 0x000000ff0e00720c */ /* 0x040fe40003fa5270 */
[----:B------:R-:W-:Y:S02]  /*48f0*/  LOP3.LUT R13, R14, R23, RZ, 0xfc, !PT ;  /* 0x000000170e0d7212 */ /* 0x000fe400078efcff */
        /* <DEDUP_REMOVED lines=8> */
[----:B------:R-:W0:Y:S02]  /*4980*/  LDS.128 R16, [UR4+0x30] ;  /* 0x00003004ff107984 */ /* 0x000e240008000c00 */
[C---:B0-----:R-:W-:Y:S02]  /*4990*/  ISETP.NE.AND P5, PT, R16.reuse, RZ, PT ;  /* 0x000000ff1000720c */ /* 0x041fe40003fa5270 */
[----:B------:R-:W-:Y:S02]  /*49a0*/  LOP3.LUT R25, R16, R14, R23, 0xfe, !PT ;  /* 0x0000000e10197212 */ /* 0x000fe400078efe17 */
[----:B------:R-:W-:-:S02]  /*49b0*/  SEL R28, R28, RZ, !P5 ;  /* 0x000000ff1c1c7207 */ /* 0x000fc40006800000 */
[----:B------:R-:W-:-:S03]  /*49c0*/  @P6 ISETP.NE.AND P5, PT, R39, RZ, PT ;  /* 0x000000ff2700620c */ /* 0x000fc60003fa5270 */
[----:B------:R-:W-:Y:S01]  /*49d0*/  IMAD.IADD R28, R17, 0x1, R28 ;  /* 0x00000001111c7824 */ /* 0x000fe200078e021c */
[----:B------:R-:W-:Y:S02]  /*49e0*/  @P6 SEL R29, R27, RZ, P5 ;  /* 0x000000ff1b1d6207 */ /* 0x000fe40002800000 */
[----:B------:R-:W-:-:S04]  /*49f0*/  ISETP.NE.AND P5, PT, R22, 0x7, PT ;  /* 0x000000071600780c */ /* 0x000fc80003fa5270 */
[----:B------:R-:W-:Y:S02]  /*4a00*/  SEL R12, R25, R12, !P5 ;  /* 0x0000000c190c7207 */ /* 0x000fe40006800000 */
[----:B------:R-:W-:Y:S02]  /*4a10*/  SEL R13, R28, R13, !P5 ;  /* 0x0000000d1c0d7207 */ /* 0x000fe40006800000 */
[----:B------:R-:W-:-:S04]  /*4a20*/  ISETP.NE.AND P5, PT, R18, RZ, PT ;  /* 0x000000ff1200720c */ /* 0x000fc80003fa5270 */
[----:B------:R-:W-:Y:S02]  /*4a30*/  SEL R14, R28, RZ, !P5 ;  /* 0x000000ff1c0e7207 */ /* 0x000fe40006800000 */
[----:B------:R-:W0:Y:S01]  /*4a40*/  SHFL.UP PT, R28, R21, 0x1, RZ ;  /* 0x04200000151c7989 */ /* 0x000e2200000e00ff */
[----:B------:R-:W-:Y:S02]  /*4a50*/  @P6 ISETP.NE.AND P5, PT, R27, RZ, PT ;  /* 0x000000ff1b00620c */ /* 0x000fe40003fa5270 */
[----:B------:R-:W-:Y:S01]  /*4a60*/  @P6 LOP3.LUT R27, R12, R29, RZ, 0xfc, !PT ;  /* 0x0000001d0c1b6212 */ /* 0x000fe200078efcff */
[----:B------:R-:W-:Y:S01]  /*4a70*/  IMAD.IADD R23, R19, 0x1, R14 ;  /* 0x0000000113177824 */ /* 0x000fe200078e020e */
[----:B------:R-:W-:Y:S02]  /*4a80*/  @P6 SEL R15, R13, RZ, !P5 ;  /* 0x000000ff0d0f6207 */ /* 0x000fe40006800000 */
[----:B------:R-:W-:-:S13]  /*4a90*/  ISETP.NE.AND P5, PT, R39, RZ, P6 ;  /* 0x000000ff2700720c */ /* 0x000fda00037a5270 */
[----:B0-----:R-:W-:-:S04]  /*4aa0*/  @P5 IMAD.IADD R13, R28, 0x1, R15 ;  /* 0x000000011c0d5824 */ /* 0x001fc800078e020f */
[----:B------:R-:W-:Y:S01]  /*4ab0*/  @P6 IMAD.MOV.U32 R28, RZ, RZ, R13 ;  /* 0x000000ffff1c6224 */ /* 0x000fe200078e000d */
[----:B------:R-:W-:Y:S06]  /*4ac0*/  @P6 BRA `(.L_x_21) ;  /* 0x0000000c000c6947 */ /* 0x000fec0003800000 */
[----:B------:R-:W0:Y:S01]  /*4ad0*/  LDC.64 R16, c[0x0][0x3a0] ;  /* 0x0000e800ff107b82 */ /* 0x000e220000000a00 */
[----:B------:R-:W-:Y:S01]  /*4ae0*/  ISETP.NE.AND P5, PT, R43, RZ, PT ;  /* 0x000000ff2b00720c */ /* 0x000fe20003fa5270 */
[----:B------:R-:W1:Y:S01]  /*4af0*/  LDCU UR5, c[0x0][0x370] ;  /* 0x00006e00ff0577ac */ /* 0x000e620008000800 */
[----:B------:R-:W-:-:S11]  /*4b00*/  LOP3.LUT R29, R18, R25, RZ, 0xfc, !PT ;  /* 0x00000019121d7212 */ /* 0x000fd600078efcff */
        /* <DEDUP_REMOVED lines=12> */
.L_x_22:
[----:B------:R-:W-:Y:S05]  /*4bd0*/  NANOSLEEP 0x1c2 ;  /* 0x000001c20000795d */ /* 0x000fea0003800000 */
[----:B------:R-:W-:Y:S01]  /*4be0*/  NOP ;  /* 0x0000000000007918 */ /* 0x000fe20000000000 */
.L_x_23:
[----:B--2---:R-:W-:-:S03]  /*4bf0*/  IMAD.WIDE.U32 R12, R43, 0x10, RZ ;  /* 0x000000102b0c7825 */ /* 0x004fc600078e00ff */
[----:B------:R-:W-:Y:S02]  /*4c00*/  LOP3.LUT R31, R12, 0xfffffff0, RZ, 0x3c, !PT ;  /* 0xfffffff00c1f7812 */ /* 0x000fe400078e3cff */
[----:B------:R-:W-:Y:S02]  /*4c10*/  LOP3.LUT R13, RZ, R13, RZ, 0x33, !PT ;  /* 0x0000000dff0d7212 */ /* 0x000fe400078e33ff */
[----:B------:R-:W-:-:S05]  /*4c20*/  IADD3 R30, P0, PT, R16, R31, RZ ;  /* 0x0000001f101e7210 */ /* 0x000fca0007f1e0ff */
[----:B------:R-:W-:-:S08]  /*4c30*/  IMAD.X R31, R17, 0x1, R13, P0 ;  /* 0x00000001111f7824 */ /* 0x000fd000000e060d */
.L_x_25:
[----:B------:R-:W2:Y:S01]  /*4c40*/  LD.E.128.STRONG.GPU R12, desc[UR8][R30.64+0x200] ;  /* 0x000200081e0c7980 */ /* 0x000ea2000c10fd00 */
[----:B------:R-:W-:Y:S05]  /*4c50*/  YIELD ;  /* 0x0000000000007946 */ /* 0x000fea0003800000 */
[----:B------:R-:W-:Y:S01]  /*4c60*/  UMOV UR5, 0xffffffff ;  /* 0xffffffff00057882 */ /* 0x000fe20000000000 */
[----:B--2---:R-:W-:-:S04]  /*4c70*/  ISETP.NE.U32.AND P0, PT, R14, 0x63, PT ;  /* 0x000000630e00780c */ /* 0x004fc80003f05070 */
[----:B------:R-:W-:Y:S01]  /*4c80*/  ISETP.NE.AND.EX P0, PT, R15, RZ, PT, P0 ;  /* 0x000000ff0f00720c */ /* 0x000fe20003f05300 */
[----:B------:R-:W-:-:S12]  /*4c90*/  BRA.DIV UR5, `(.L_x_24) ;  /* 0x0000002205587947 */ /* 0x000fd8000b800000 */
[----:B------:R-:W-:-:S13]  /*4ca0*/  VOTE.ANY P0, !P0 ;  /* 0x0000000000ff7806 */ /* 0x000fda0004000100 */
.L_x_70:
[----:B------:R-:W-:Y:S05]  /*4cb0*/  @P0 BRA `(.L_x_25) ;  /* 0xfffffffc00e00947 */ /* 0x000fea000383ffff */
[----:B------:R-:W-:Y:S01]  /*4cc0*/  UMOV UR5, 0xffffffff ;  /* 0xffffffff00057882 */ /* 0x000fe20000000000 */
[----:B------:R-:W-:-:S04]  /*4cd0*/  ISETP.NE.U32.AND P5, PT, R14, 0x65, PT ;  /* 0x000000650e00780c */ /* 0x000fc80003fa5070 */
[----:B------:R-:W-:Y:S01]  /*4ce0*/  ISETP.NE.AND.EX P5, PT, R15, RZ, PT, P5 ;  /* 0x000000ff0f00720c */ /* 0x000fe20003fa5350 */
[----:B------:R-:W-:-:S12]  /*4cf0*/  BRA.DIV UR5, `(.L_x_26) ;  /* 0x0000002205607947 */ /* 0x000fd8000b800000 */
[----:B------:R-:W0:Y:S01]  /*4d00*/  S2R R42, SR_GEMASK ;  /* 0x00000000002a7919 */ /* 0x000e220000003c00 */
[----:B------:R-:W1:Y:S01]  /*4d10*/  LDC.64 R16, c[0x0][0x3a0] ;  /* 0x0000e800ff107b82 */ /* 0x000e620000000a00 */
[----:B------:R-:W-:Y:S01]  /*4d20*/  VOTE.ANY R19, PT, !P5 ;  /* 0x0000000000137806 */ /* 0x000fe200068e0100 */
[C---:B------:R-:W-:Y:S01]  /*4d30*/  VIADD R37, R39.reuse, 0x2 ;  /* 0x0000000227257836 */ /* 0x040fe20000000000 */
[----:B------:R-:W2:Y:S01]  /*4d40*/  S2R R44, SR_CTAID.X ;  /* 0x00000000002c7919 */ /* 0x000ea20000002500 */
[----:B------:R-:W-:Y:S01]  /*4d50*/  VIADD R36, R39, 0x8 ;  /* 0x0000000827247836 */ /* 0x000fe20000000000 */
[----:B-1----:R-:W-:-:S05]  /*4d60*/  IADD3 R33, P0, PT, R16, 0x200, RZ ;  /* 0x0000020010217810 */ /* 0x002fca0007f1e0ff */
[----:B------:R-:W-:Y:S01]  /*4d70*/  IMAD.X R34, RZ, RZ, R17, P0 ;  /* 0x000000ffff227224 */ /* 0x000fe200000e0611 */
[----:B------:R-:W-:Y:S01]  /*4d80*/  ISETP.NE.AND P0, PT, R12, RZ, PT ;  /* 0x000000ff0c00720c */ /* 0x000fe20003f05270 */
[----:B------:R-:W-:Y:S01]  /*4d90*/  VIADD R17, R39, 0x4 ;  /* 0x0000000427117836 */ /* 0x000fe20000000000 */
[----:B0-----:R-:W-:-:S05]  /*4da0*/  LOP3.LUT R19, R19, 0x80000000, R42, 0xec, !PT ;  /* 0x8000000013137812 */ /* 0x001fca00078eec2a */
[----:B------:R-:W-:-:S05]  /*4db0*/  VIADD R16, R19, 0xffffffff ;  /* 0xffffffff13107836 */ /* 0x000fca0000000000 */
[----:B------:R-:W-:-:S04]  /*4dc0*/  LOP3.LUT R16, R19, R16, RZ, 0xc, !PT ;  /* 0x0000001013107212 */ /* 0x000fc800078e0cff */
[----:B------:R-:W0:Y:S02]  /*4dd0*/  POPC R30, R16 ;  /* 0x00000010001e7309 */ /* 0x000e240000000000 */
[----:B0-----:R-:W0:Y:S04]  /*4de0*/  SHFL.DOWN PT, R21, R13, 0x1, R30 ;  /* 0x082000000d157989 */ /* 0x001e2800000e001e */
[----:B------:R-:W1:Y:S01]  /*4df0*/  SHFL.DOWN PT, R22, R12, 0x1, R30 ;  /* 0x082000000c167989 */ /* 0x000e6200000e001e */
[----:B0-----:R-:W-:Y:S02]  /*4e00*/  SEL R21, R21, RZ, !P0 ;  /* 0x000000ff15157207 */ /* 0x001fe40004000000 */
[----:B------:R-:W-:-:S04]  /*4e10*/  ISETP.GE.AND P0, PT, R39, R30, PT ;  /* 0x0000001e2700720c */ /* 0x000fc80003f06270 */
[----:B------:R-:W-:Y:S02]  /*4e20*/  SEL R21, R21, RZ, !P0 ;  /* 0x000000ff15157207 */ /* 0x000fe40004000000 */
[----:B-1----:R-:W-:-:S03]  /*4e30*/  SEL R35, R22, RZ, !P0 ;  /* 0x000000ff16237207 */ /* 0x002fc60004000000 */
[----:B------:R-:W-:Y:S01]  /*4e40*/  IMAD.IADD R31, R13, 0x1, R21 ;  /* 0x000000010d1f7824 */ /* 0x000fe200078e0215 */
[----:B------:R-:W-:-:S04]  /*4e50*/  LOP3.LUT P0, R35, R35, RZ, R12, 0xfa, !PT ;  /* 0x000000ff23237212 */ /* 0x000fc8000780fa0c */
[----:B------:R-:W0:Y:S04]  /*4e60*/  SHFL.DOWN PT, R21, R31, 0x2, R30 ;  /* 0x084000001f157989 */ /* 0x000e2800000e001e */
[----:B------:R-:W1:Y:S01]  /*4e70*/  SHFL.DOWN PT, R13, R35, 0x2, R30 ;  /* 0x08400000230d7989 */ /* 0x000e6200000e001e */
[----:B0-----:R-:W-:Y:S02]  /*4e80*/  SEL R21, R21, RZ, !P0 ;  /* 0x000000ff15157207 */ /* 0x001fe40004000000 */
[----:B------:R-:W-:-:S04]  /*4e90*/  ISETP.GT.AND P0, PT, R37, R30, PT ;  /* 0x0000001e2500720c */ /* 0x000fc80003f04270 */
        /* <DEDUP_REMOVED lines=19> */
[----:B------:R-:W-:Y:S01]  /*4fd0*/  LOP3.LUT P0, R41, R45, RZ, R12, 0xfa, !PT ;  /* 0x000000ff2d297212 */ /* 0x000fe2000780fa0c */
[----:B------:R-:W-:Y:S01]  /*4fe0*/  VIADD R35, R39, 0x10 ;  /* 0x0000001027237836 */ /* 0x000fe20000000000 */
[----:B------:R-:W-:Y:S02]  /*4ff0*/  LOP3.LUT R12, RZ, R43, RZ, 0x33, !PT ;  /* 0x0000002bff0c7212 */ /* 0x000fe400078e33ff */
[----:B------:R-:W0:Y:S04]  /*5000*/  SHFL.DOWN PT, R21, R31, 0x10, R30 ;  /* 0x0a0000001f157989 */ /* 0x000e2800000e001e */
[----:B------:R-:W1:Y:S01]  /*5010*/  SHFL.DOWN PT, R22, R41, 0x10, R30 ;  /* 0x0a00000029167989 */ /* 0x000e6200000e001e */
[----:B0-----:R-:W-:-:S02]  /*5020*/  SEL R21, R21, RZ, !P0 ;  /* 0x000000ff15157207 */ /* 0x001fc40004000000 */
[----:B------:R-:W-:-:S04]  /*5030*/  ISETP.GT.AND P0, PT, R35, R30, PT ;  /* 0x0000001e2300720c */ /* 0x000fc80003f04270 */
[----:B-1----:R-:W-:Y:S02]  /*5040*/  SEL R22, R22, RZ, !P0 ;  /* 0x000000ff16167207 */ /* 0x002fe40004000000 */
[----:B------:R-:W-:Y:S02]  /*5050*/  SEL R24, R21, RZ, !P0 ;  /* 0x000000ff15187207 */ /* 0x000fe40004000000 */
[----:B------:R-:W-:Y:S02]  /*5060*/  ISETP.NE.U32.AND P0, PT, R14, 0x65, PT ;  /* 0x000000650e00780c */ /* 0x000fe40003f05070 */
[----:B------:R-:W-:Y:S01]  /*5070*/  LOP3.LUT R22, R22, R41, RZ, 0xfc, !PT ;  /* 0x0000002916167212 */ /* 0x000fe200078efcff */
[----:B------:R-:W-:Y:S01]  /*5080*/  IMAD.IADD R24, R31, 0x1, R24 ;  /* 0x000000011f187824 */ /* 0x000fe200078e0218 */
[----:B------:R-:W-:Y:S01]  /*5090*/  ISETP.NE.AND.EX P0, PT, R15, RZ, PT, P0 ;  /* 0x000000ff0f00720c */ /* 0x000fe20003f05300 */
[----:B--2---:R-:W-:-:S12]  /*50a0*/  IMAD.IADD R41, R12, 0x1, R44 ;  /* 0x000000010c297824 */ /* 0x004fd800078e022c */
[----:B------:R-:W-:-:S13]  /*50b0*/  VOTE.ALL P0, P0 ;  /* 0x0000000000ff7806 */ /* 0x000fda0000000000 */
.L_x_84:
[----:B------:R-:W-:Y:S05]  /*50c0*/  @!P0 BRA `(.L_x_27) ;  /* 0x0000000400188947 */ /* 0x000fea0003800000 */
.L_x_31:
[----:B------:R-:W-:Y:S02]  /*50d0*/  IMAD.MOV.U32 R12, RZ, RZ, R33 ;  /* 0x000000ffff0c7224 */ /* 0x000fe400078e0021 */
[----:B------:R-:W-:Y:S02]  /*50e0*/  IMAD.MOV.U32 R13, RZ, RZ, R34 ;  /* 0x000000ffff0d7224 */ /* 0x000fe400078e0022 */
[----:B------:R-:W-:-:S07]  /*50f0*/  IMAD.WIDE R30, R41, 0x10, R12 ;  /* 0x00000010291e7825 */ /* 0x000fce00078e020c */
.L_x_29:
[----:B------:R-:W2:Y:S01]  /*5100*/  LD.E.128.STRONG.GPU R12, desc[UR8][R30.64+-0x200] ;  /* 0xfffe00081e0c7980 */ /* 0x000ea2000c10fd00 */
[----:B------:R-:W-:Y:S05]  /*5110*/  YIELD ;  /* 0x0000000000007946 */ /* 0x000fea0003800000 */
[----:B------:R-:W-:Y:S01]  /*5120*/  UMOV UR5, 0xffffffff ;  /* 0xffffffff00057882 */ /* 0x000fe20000000000 */
[----:B--2---:R-:W-:-:S04]  /*5130*/  ISETP.NE.U32.AND P0, PT, R14, 0x63, PT ;  /* 0x000000630e00780c */ /* 0x004fc80003f05070 */
[----:B------:R-:W-:Y:S01]  /*5140*/  ISETP.NE.AND.EX P0, PT, R15, RZ, PT, P0 ;  /* 0x000000ff0f00720c */ /* 0x000fe20003f05300 */
[----:B------:R-:W-:-:S12]  /*5150*/  BRA.DIV UR5, `(.L_x_28) ;  /* 0x0000002605047947 */ /* 0x000fd8000b800000 */
[----:B------:R-:W-:-:S13]  /*5160*/  VOTE.ANY P0, !P0 ;  /* 0x0000000000ff7806 */ /* 0x000fda0004000100 */
.L_x_87:
[----:B------:R-:W-:Y:S05]  /*5170*/  @P0 BRA `(.L_x_29) ;  /* 0xfffffffc00e00947 */ /* 0x000fea000383ffff */
[----:B------:R-:W-:Y:S01]  /*5180*/  UMOV UR5, 0xffffffff ;  /* 0xffffffff00057882 */ /* 0x000fe20000000000 */
[----:B------:R-:W-:-:S04]  /*5190*/  ISETP.NE.U32.AND P5, PT, R14, 0x65, PT ;  /* 0x000000650e00780c */ /* 0x000fc80003fa5070 */
[----:B------:R-:W-:Y:S01]  /*51a0*/  ISETP.NE.AND.EX P5, PT, R15, RZ, PT, P5 ;  /* 0x000000ff0f00720c */ /* 0x000fe20003fa5350 */
[----:B------:R-:W-:-:S12]  /*51b0*/  BRA.DIV UR5, `(.L_x_30) ;  /* 0x00000026050c7947 */ /* 0x000fd8000b800000 */
[----:B------:R-:W-:Y:S01]  /*51c0*/  VOTE.ANY R16, PT, !P5 ;  /* 0x0000000000107806 */ /* 0x000fe200068e0100 */
[----:B------:R-:W-:Y:S01]  /*51d0*/  VIADD R41, R41, 0xffffffe0 ;  /* 0xffffffe029297836 */ /* 0x000fe20000000000 */
[----:B------:R-:W-:Y:S02]  /*51e0*/  ISETP.NE.AND P0, PT, R12, RZ, PT ;  /* 0x000000ff0c00720c */ /* 0x000fe40003f05270 */
[----:B------:R-:W-:-:S05]  /*51f0*/  LOP3.LUT R16, R16, 0x80000000, R42, 0xec, !PT ;  /* 0x8000000010107812 */ /* 0x000fca00078eec2a */
[----:B------:R-:W-:-:S05]  /*5200*/  VIADD R17, R16, 0xffffffff ;  /* 0xffffffff10117836 */ /* 0x000fca0000000000 */
[----:B------:R-:W-:-:S04]  /*5210*/  LOP3.LUT R17, R16, R17, RZ, 0xc, !PT ;  /* 0x0000001110117212 */ /* 0x000fc800078e0cff */
[----:B------:R0:W1:Y:S02]  /*5220*/  POPC R30, R17 ;  /* 0x00000011001e7309 */ /* 0x0000640000000000 */
[----:B0-----:R-:W-:Y:S01]  /*5230*/  VIADD R17, R39, 0x4 ;  /* 0x0000000427117836 */ /* 0x001fe20000000000 */
[----:B-1----:R-:W0:Y:S04]  /*5240*/  SHFL.DOWN PT, R21, R13, 0x1, R30 ;  /* 0x082000000d157989 */ /* 0x002e2800000e001e */
[----:B------:R-:W1:Y:S01]  /*5250*/  SHFL.DOWN PT, R31, R12, 0x1, R30 ;  /* 0x082000000c1f7989 */ /* 0x000e6200000e001e */
[----:B0-----:R-:W-:Y:S02]  /*5260*/  SEL R21, R21, RZ, !P0 ;  /* 0x000000ff15157207 */ /* 0x001fe40004000000 */
[----:B------:R-:W-:-:S04]  /*5270*/  ISETP.GE.AND P0, PT, R39, R30, PT ;  /* 0x0000001e2700720c */ /* 0x000fc80003f06270 */
        /* <DEDUP_REMOVED lines=34> */
[----:B------:R-:W-:Y:S01]  /*54a0*/  ISETP.NE.AND P0, PT, R22, RZ, PT ;  /* 0x000000ff1600720c */ /* 0x000fe20003f05270 */
[----:B------:R-:W-:Y:S01]  /*54b0*/  IMAD.IADD R16, R13, 0x1, R16 ;  /* 0x000000010d107824 */ /* 0x000fe200078e0210 */
[----:B------:R-:W-:-:S04]  /*54c0*/  LOP3.LUT R22, R44, R17, R22, 0xfe, !PT ;  /* 0x000000112c167212 */ /* 0x000fc800078efe16 */
[----:B------:R-:W-:Y:S02]  /*54d0*/  SEL R19, R16, RZ, !P0 ;  /* 0x000000ff10137207 */ /* 0x000fe40004000000 */
[----:B------:R-:W-:-:S03]  /*54e0*/  ISETP.NE.U32.AND P0, PT, R14, 0x65, PT ;  /* 0x000000650e00780c */ /* 0x000fc60003f05070 */
[----:B------:R-:W-:Y:S01]  /*54f0*/  IMAD.IADD R24, R19, 0x1, R24 ;  /* 0x0000000113187824 */ /* 0x000fe200078e0218 */
[----:B------:R-:W-:-:S13]  /*5500*/  ISETP.NE.AND.EX P0, PT, R15, RZ, PT, P0 ;  /* 0x000000ff0f00720c */ /* 0x000fda0003f05300 */
[----:B------:R-:W-:-:S13]  /*5510*/  VOTE.ALL P0, P0 ;  /* 0x0000000000ff7806 */ /* 0x000fda0000000000 */
.L_x_101:
[----:B------:R-:W-:Y:S05]  /*5520*/  @P0 BRA `(.L_x_31) ;  /* 0xfffffff800e80947 */ /* 0x000fea000383ffff */
.L_x_27:
[----:B------:R-:W-:Y:S01]  /*5530*/  ISETP.NE.AND P0, PT, R43, RZ, PT ;  /* 0x000000ff2b00720c */ /* 0x000fe20003f05270 */
[----:B------:R-:W-:-:S12]  /*5540*/  BSSY.RECONVERGENT B0, `(.L_x_32) ;  /* 0x0000013000007945 */ /* 0x000fd80003800200 */
[----:B------:R-:W-:Y:S05]  /*5550*/  @P0 BRA `(.L_x_33) ;  /* 0x0000000000440947 */ /* 0x000fea0003800000 */
        /* <DEDUP_REMOVED lines=17> */
.L_x_33:
[----:B------:R-:W-:Y:S05]  /*5670*/  BSYNC.RECONVERGENT B0 ;  /* 0x0000000000007941 */ /* 0x000fea0003800200 */
.L_x_32:
[----:B------:R-:W-:Y:S01]  /*5680*/  ISETP.NE.AND P0, PT, R39, RZ, PT ;  /* 0x000000ff2700720c */ /* 0x000fe20003f05270 */
[----:B------:R-:W-:-:S12]  /*5690*/  IMAD.MOV.U32 R23, RZ, RZ, R24 ;  /* 0x000000ffff177224 */ /* 0x000fd800078e0018 */
[----:B0-----:R-:W0:Y:S01]  /*56a0*/  @!P0 S2R R13, SR_CgaCtaId ;  /* 0x00000000000d8919 */ /* 0x001e220000008800 */
[----:B------:R-:W-:Y:S01]  /*56b0*/  @!P0 MOV R12, 0x400 ;  /* 0x00000400000c8802 */ /* 0x000fe20000000f00 */
[----:B------:R-:W-:Y:S02]  /*56c0*/  @!P0 IMAD.MOV.U32 R27, RZ, RZ, R22 ;  /* 0x000000ffff1b8224 */ /* 0x000fe400078e0016 */
[----:B------:R-:W-:Y:S01]  /*56d0*/  @!P0 IMAD.MOV.U32 R28, RZ, RZ, R24 ;  /* 0x000000ffff1c8224 */ /* 0x000fe200078e0018 */
[----:B0-----:R-:W-:-:S05]  /*56e0*/  @!P0 LEA R12, R13, R12, 0x18 ;  /* 0x0000000c0d0c8211 */ /* 0x001fca00078ec0ff */
[----:B------:R0:W-:Y:S02]  /*56f0*/  @!P0 STS.64 [R12+0x48], R22 ;  /* 0x000048160c008388 */ /* 0x0001e40000000a00 */
.L_x_21:
[----:B0-----:R-:W-:Y:S01]  /*5700*/  P2R R12, PR, RZ, 0x10 ;  /* 0x00000010ff0c7803 */ /* 0x001fe20000000000 */
[----:B------:R-:W-:Y:S05]  /*5710*/  WARPSYNC.ALL ;  /* 0x0000000000007948 */ /* 0x000fea0003800000 */
[----:B------:R-:W-:Y:S02]  /*5720*/  ISETP.NE.AND P4, PT, R10, RZ, PT ;  /* 0x000000ff0a00720c */ /* 0x000fe40003f85270 */
[----:B------:R-:W-:Y:S02]  /*5730*/  ISETP.NE.AND P0, PT, R38, RZ, PT ;  /* 0x000000ff2600720c */ /* 0x000fe40003f05270 */
[----:B------:R-:W-:-:S02]  /*5740*/  SEL R30, RZ, 0x1, !P4 ;  /* 0x00000001ff1e7807 */ /* 0x000fc40006000000 */
[----:B------:R-:W-:Y:S02]  /*5750*/  ISETP.NE.AND P5, PT, R11, RZ, PT ;  /* 0x000000ff0b00720c */ /* 0x000fe40003fa5270 */
[----:B------:R-:W-:Y:S02]  /*5760*/  ISETP.NE.AND P6, PT, R40, RZ, PT ;  /* 0x000000ff2800720c */ /* 0x000fe40003fc5270 */
[----:B------:R-:W-:Y:S02]  /*5770*/  ISETP.NE.AND P4, PT, R12, RZ, PT ;  /* 0x000000ff0c00720c */ /* 0x000fe40003f85270 */
[----:B------:R-:W-:Y:S02]  /*5780*/  SEL R21, RZ, 0x1, !P0 ;  /* 0x00000001ff157807 */ /* 0x000fe40004000000 */
[----:B------:R-:W-:Y:S02]  /*5790*/  SEL R23, RZ, 0x1, !P2 ;  /* 0x00000001ff177807 */ /* 0x000fe40005000000 */
[----:B------:R-:W-:-:S02]  /*57a0*/  SEL R22, RZ, 0x1, !P1 ;  /* 0x00000001ff167807 */ /* 0x000fc40004800000 */
[----:B------:R-:W-:Y:S02]  /*57b0*/  SEL R34, RZ, 0x1, !P3 ;  /* 0x00000001ff227807 */ /* 0x000fe40005800000 */
[----:B------:R-:W-:Y:S02]  /*57c0*/  SEL R25, RZ, 0x1, !P5 ;  /* 0x00000001ff197807 */ /* 0x000fe40006800000 */
[----:B------:R-:W-:Y:S02]  /*57d0*/  SEL R24, RZ, 0x1, !P6 ;  /* 0x00000001ff187807 */ /* 0x000fe40007000000 */
[----:B------:R-:W-:Y:S02]  /*57e0*/  SEL R29, RZ, 0x1, !P4 ;  /* 0x00000001ff1d7807 */ /* 0x000fe40006000000 */
[----:B------:R-:W-:Y:S01]  /*57f0*/  ISETP.NE.AND P0, PT, R43, RZ, PT ;  /* 0x000000ff2b00720c */ /* 0x000fe20003f05270 */
[----:B------:R-:W0:Y:S08]  /*5800*/  S2UR UR5, SR_CgaCtaId ;  /* 0x00000000000579c3 */ /* 0x000e300000008800 */
[----:B------:R-:W-:Y:S01]  /*5810*/  BAR.SYNC.DEFER_BLOCKING 0x0 ;  /* 0x0000000000007b1d */ /* 0x000fe20000010000 */
[----:B------:R-:W-:-:S02]  /*5820*/  ISETP.NE.AND P5, PT, R27, RZ, PT ;  /* 0x000000ff1b00720c */ /* 0x000fc40003fa5270 */
[----:B------:R-:W-:Y:S02]  /*5830*/  P2R R13, PR, RZ, 0x2 ;  /* 0x00000002ff0d7803 */ /* 0x000fe40000000000 */
[----:B------:R-:W-:Y:S01]  /*5840*/  ISETP.NE.AND P1, PT, R38, RZ, PT ;  /* 0x000000ff2600720c */ /* 0x000fe20003f25270 */
[----:B------:R-:W-:Y:S02]  /*5850*/  UMOV UR4, 0x400 ;  /* 0x0000040000047882 */ /* 0x000fe40000000000 */
[----:B0-----:R-:W-:-:S09]  /*5860*/  ULEA UR4, UR5, UR4, 0x18 ;  /* 0x0000000405047291 */ /* 0x001fd2000f8ec0ff */
[----:B------:R-:W0:Y:S02]  /*5870*/  LDS R12, [UR4+0x4c] ;  /* 0x00004c04ff0c7984 */ /* 0x000e240008000800 */
[----:B0-----:R-:W-:Y:S02]  /*5880*/  SEL R12, R12, RZ, !P5 ;  /* 0x000000ff0c0c7207 */ /* 0x001fe40006800000 */
[----:B------:R-:W-:Y:S02]  /*5890*/  ISETP.NE.AND P5, PT, R11, RZ, PT ;  /* 0x000000ff0b00720c */ /* 0x000fe40003fa5270 */
[----:B------:R-:W-:Y:S02]  /*58a0*/  SEL R33, R12, RZ, P0 ;  /* 0x000000ff0c217207 */ /* 0x000fe40000000000 */
[----:B------:R-:W-:-:S03]  /*58b0*/  ISETP.NE.AND P0, PT, R10, RZ, PT ;  /* 0x000000ff0a00720c */ /* 0x000fc60003f05270 */
[----:B------:R-:W-:-:S05]  /*58c0*/  IMAD.IADD R33, R33, 0x1, R28 ;  /* 0x0000000121217824 */ /* 0x000fca00078e021c */
[----:B------:R-:W-:Y:S02]  /*58d0*/  SEL R11, R33, RZ, !P1 ;  /* 0x000000ff210b7207 */ /* 0x000fe40004800000 */
        /* <DEDUP_REMOVED lines=14> */
[----:B------:R-:W-:-:S07]  /*59c0*/  SEL R3, R8, RZ, !P1 ;  /* 0x000000ff08037207 */ /* 0x000fce0004800000 */
.L_x_20:
[----:B------:R-:W0:Y:S01]  /*59d0*/  S2R R13, SR_LANEID ;  /* 0x00000000000d7919 */ /* 0x000e220000000000 */
[----:B------:R-:W1:Y:S01]  /*59e0*/  LDCU UR5, c[0x0][0x3b0] ;  /* 0x00007600ff0577ac */ /* 0x000e620008000800 */
[----:B------:R-:W-:Y:S01]  /*59f0*/  ISETP.NE.AND P1, PT, R21, RZ, PT ;  /* 0x000000ff1500720c */ /* 0x000fe20003f25270 */
[----:B------:R-:W-:Y:S01]  /*5a00*/  IMAD.IADD R3, R32, 0x1, R3 ;  /* 0x0000000120037824 */ /* 0x000fe200078e0203 */
[----:B------:R-:W-:Y:S01]  /*5a10*/  BAR.SYNC.DEFER_BLOCKING 0x0 ;  /* 0x0000000000007b1d */ /* 0x000fe20000010000 */
[----:B------:R-:W-:Y:S02]  /*5a20*/  ISETP.NE.AND P6, PT, R29, RZ, PT ;  /* 0x000000ff1d00720c */ /* 0x000fe40003fc5270 */
[----:B------:R-:W-:Y:S02]  /*5a30*/  ISETP.NE.AND P5, PT, R34, RZ, PT ;  /* 0x000000ff2200720c */ /* 0x000fe40003fa5270 */
[----:B------:R-:W-:Y:S01]  /*5a40*/  SEL R33, R33, RZ, !P1 ;  /* 0x000000ff21217207 */ /* 0x000fe20004800000 */
[----:B------:R-:W2:Y:S01]  /*5a50*/  LDCU.64 UR6, c[0x0][0x398] ;  /* 0x00007300ff0677ac */ /* 0x000ea20008000a00 */
[----:B------:R-:W-:Y:S01]  /*5a60*/  SEL R11, R11, RZ, !P6 ;  /* 0x000000ff0b0b7207 */ /* 0x000fe20007000000 */
[----:B------:R-:W3:Y:S01]  /*5a70*/  S2R R2, SR_TID.X ;  /* 0x0000000000027919 */ /* 0x000ee20000002100 */
[----:B------:R-:W-:-:S02]  /*5a80*/  ISETP.NE.AND P0, PT, R30, RZ, PT ;  /* 0x000000ff1e00720c */ /* 0x000fc40003f05270 */
[----:B------:R-:W-:Y:S02]  /*5a90*/  ISETP.NE.AND P4, PT, R25, RZ, PT ;  /* 0x000000ff1900720c */ /* 0x000fe40003f85270 */
[----:B------:R-:W-:Y:S02]  /*5aa0*/  ISETP.NE.AND P3, PT, R24, RZ, PT ;  /* 0x000000ff1800720c */ /* 0x000fe40003f65270 */
[----:B------:R-:W-:Y:S01]  /*5ab0*/  ISETP.NE.AND P2, PT, R23, RZ, PT ;  /* 0x000000ff1700720c */ /* 0x000fe20003f45270 */
[----:B-1----:R-:W-:Y:S01]  /*5ac0*/  VIADD R33, R33, UR5 ;  /* 0x0000000521217c36 */ /* 0x002fe20008000000 */
[----:B------:R-:W-:Y:S01]  /*5ad0*/  ISETP.NE.AND P1, PT, R22, RZ, PT ;  /* 0x000000ff1600720c */ /* 0x000fe20003f25270 */
[----:B------:R-:W-:Y:S01]  /*5ae0*/  VIADD R11, R11, UR5 ;  /* 0x000000050b0b7c36 */ /* 0x000fe20008000000 */
[----:B------:R-:W-:Y:S02]  /*5af0*/  ISETP.NE.AND P6, PT, R20, RZ, PT ;  /* 0x000000ff1400720c */ /* 0x000fe40003fc5270 */
[----:B------:R-:W-:-:S02]  /*5b00*/  SEL R10, R10, RZ, !P5 ;  /* 0x000000ff0a0a7207 */ /* 0x000fc40006800000 */
[----:B------:R-:W-:Y:S02]  /*5b10*/  ISETP.NE.AND P5, PT, R43, RZ, PT ;  /* 0x000000ff2b00720c */ /* 0x000fe40003fa5270 */
[----:B------:R-:W-:Y:S01]  /*5b20*/  SEL R4, R4, RZ, !P0 ;  /* 0x000000ff04047207 */ /* 0x000fe20004000000 */
[----:B------:R-:W-:Y:S01]  /*5b30*/  VIADD R10, R10, UR5 ;  /* 0x000000050a0a7c36 */ /* 0x000fe20008000000 */
[----:B------:R-:W-:Y:S01]  /*5b40*/  SEL R5, R5, RZ, !P4 ;  /* 0x000000ff05057207 */ /* 0x000fe20006000000 */
[----:B0-----:R-:W-:Y:S01]  /*5b50*/  IMAD R12, R13, 0x20, R0 ;  /* 0x000000200d0c7824 */ /* 0x001fe200078e0200 */
[----:B------:R-:W-:Y:S01]  /*5b60*/  SEL R6, R6, RZ, !P3 ;  /* 0x000000ff06067207 */ /* 0x000fe20005800000 */
[----:B------:R-:W-:Y:S01]  /*5b70*/  VIADD R4, R4, UR5 ;  /* 0x0000000504047c36 */ /* 0x000fe20008000000 */
[----:B------:R-:W-:Y:S01]  /*5b80*/  SEL R7, R7, RZ, !P2 ;  /* 0x000000ff07077207 */ /* 0x000fe20005000000 */
[----:B------:R-:W-:Y:S01]  /*5b90*/  VIADD R5, R5, UR5 ;  /* 0x0000000505057c36 */ /* 0x000fe20008000000 */
[----:B------:R-:W-:Y:S01]  /*5ba0*/  SEL R8, R8, RZ, !P1 ;  /* 0x000000ff08087207 */ /* 0x000fe20004800000 */
[----:B------:R-:W-:Y:S01]  /*5bb0*/  VIADD R6, R6, UR5 ;  /* 0x0000000506067c36 */ /* 0x000fe20008000000 */
[----:B------:R-:W-:Y:S01]  /*5bc0*/  SEL R3, R3, RZ, !P6 ;  /* 0x000000ff03037207 */ /* 0x000fe20007000000 */
[----:B------:R-:W-:Y:S01]  /*5bd0*/  VIADD R7, R7, UR5 ;  /* 0x0000000507077c36 */ /* 0x000fe20008000000 */
[----:B------:R-:W-:Y:S01]  /*5be0*/  STS [R12], R33 ;  /* 0x000000210c007388 */ /* 0x000fe20000000800 */
[----:B------:R-:W-:-:S02]  /*5bf0*/  VIADD R8, R8, UR5 ;  /* 0x0000000508087c36 */ /* 0x000fc40008000000 */
[----:B------:R-:W-:Y:S01]  /*5c00*/  VIADD R3, R3, UR5 ;  /* 0x0000000503037c36 */ /* 0x000fe20008000000 */
        /* <DEDUP_REMOVED lines=9> */
[----:B------:R-:W-:Y:S01]  /*5ca0*/  LDS R11, [R0] ;  /* 0x00000000000b7984 */ /* 0x000fe20000000800 */
[----:B---3--:R-:W-:-:S03]  /*5cb0*/  LOP3.LUT R3, R2, 0x1f, RZ, 0xc0, !PT ;  /* 0x0000001f02037812 */ /* 0x008fc600078ec0ff */
[----:B------:R-:W-:Y:S01]  /*5cc0*/  LDS R13, [R0+0x80] ;  /* 0x00008000000d7984 */ /* 0x000fe20000000800 */
[----:B------:R-:W-:-:S03]  /*5cd0*/  LOP3.LUT R2, R2, 0x3e0, RZ, 0xc0, !PT ;  /* 0x000003e002027812 */ /* 0x000fc600078ec0ff */
[----:B------:R-:W-:Y:S02]  /*5ce0*/  LDS R15, [R0+0x100] ;  /* 0x00010000000f7984 */ /* 0x000fe40000000800 */
[----:B------:R-:W-:Y:S02]  /*5cf0*/  IMAD R8, R2, 0x9, R3 ;  /* 0x0000000902087824 */ /* 0x000fe400078e0203 */
[----:B------:R-:W-:Y:S02]  /*5d00*/  LDS R17, [R0+0x180] ;  /* 0x0001800000117984 */ /* 0x000fe40000000800 */
[C---:B------:R-:W-:Y:S01]  /*5d10*/  VIADD R27, R8.reuse, 0x20 ;  /* 0x00000020081b7836 */ /* 0x040fe20000000000 */
[----:B------:R-:W-:Y:S01]  /*5d20*/  IADD3 R9, P0, PT, R9, R8, RZ ;  /* 0x0000000809097210 */ /* 0x000fe20007f1e0ff */
[----:B------:R-:W-:Y:S01]  /*5d30*/  LDS R5, [R0+0x200] ;  /* 0x0002000000057984 */ /* 0x000fe20000000800 */
[----:B------:R-:W-:-:S03]  /*5d40*/  VIADD R25, R8, 0x40 ;  /* 0x0000004008197836 */ /* 0x000fc60000000000 */
[----:B------:R-:W-:Y:S01]  /*5d50*/  LDS R19, [R0+0x280] ;  /* 0x0002800000137984 */ /* 0x000fe20000000800 */
[----:B------:R-:W-:Y:S01]  /*5d60*/  IMAD.X R6, RZ, RZ, RZ, P0 ;  /* 0x000000ffff067224 */ /* 0x000fe200000e06ff */
[C---:B--2---:R-:W-:Y:S02]  /*5d70*/  LEA R2, P0, R9.reuse, UR6, 0x2 ;  /* 0x0000000609027c11 */ /* 0x044fe4000f8010ff */
[----:B------:R-:W-:Y:S02]  /*5d80*/  LDS R7, [R0+0x300] ;  /* 0x0003000000077984 */ /* 0x000fe40000000800 */
[----:B------:R-:W-:Y:S01]  /*5d90*/  LEA.HI.X R3, R9, UR7, R6, 0x2, P0 ;  /* 0x0000000709037c11 */ /* 0x000fe200080f1406 */
[C---:B------:R-:W-:Y:S01]  /*5da0*/  VIADD R9, R8.reuse, 0x60 ;  /* 0x0000006008097836 */ /* 0x040fe20000000000 */
[----:B------:R-:W-:Y:S04]  /*5db0*/  LDS R21, [R0+0x380] ;  /* 0x0003800000157984 */ /* 0x000fe80000000800 */
[----:B------:R-:W-:Y:S04]  /*5dc0*/  LDS R23, [R0+0x400] ;  /* 0x0004000000177984 */ /* 0x000fe80000000800 */
[----:B------:R-:W-:Y:S01]  /*5dd0*/  @!P5 STS [UR4+0x2400], R26 ;  /* 0x0024001aff00d988 */ /* 0x000fe20008000804 */
[----:B------:R-:W-:Y:S06]  /*5de0*/  BAR.SYNC.DEFER_BLOCKING 0x0 ;  /* 0x0000000000007b1d */ /* 0x000fec0000010000 */
[----:B------:R-:W0:Y:S02]  /*5df0*/  LDS R4, [UR4+0x2400] ;  /* 0x00240004ff047984 */ /* 0x000e240008000800 */
[----:B0-----:R-:W-:-:S02]  /*5e00*/  ISETP.GE.AND P6, PT, R8, R4, PT ;  /* 0x000000040800720c */ /* 0x001fc40003fc6270 */
[-C--:B------:R-:W-:Y:S01]  /*5e10*/  ISETP.GE.AND P0, PT, R27, R4.reuse, PT ;  /* 0x000000041b00720c */ /* 0x080fe20003f06270 */
[C---:B------:R-:W-:Y:S01]  /*5e20*/  VIADD R27, R8.reuse, 0xa0 ;  /* 0x000000a0081b7836 */ /* 0x040fe20000000000 */
[-C--:B------:R-:W-:Y:S01]  /*5e30*/  ISETP.GE.AND P1, PT, R25, R4.reuse, PT ;  /* 0x000000041900720c */ /* 0x080fe20003f26270 */
[C---:B------:R-:W-:Y:S01]  /*5e40*/  VIADD R25, R8.reuse, 0x80 ;  /* 0x0000008008197836 */ /* 0x040fe20000000000 */
[-C--:B------:R-:W-:Y:S01]  /*5e50*/  ISETP.GE.AND P2, PT, R9, R4.reuse, PT ;  /* 0x000000040900720c */ /* 0x080fe20003f46270 */
[C---:B------:R-:W-:Y:S01]  /*5e60*/  VIADD R9, R8.reuse, 0xc0 ;  /* 0x000000c008097836 */ /* 0x040fe20000000000 */
[-C--:B------:R-:W-:Y:S02]  /*5e70*/  ISETP.GE.AND P4, PT, R27, R4.reuse, PT ;  /* 0x000000041b00720c */ /* 0x080fe40003f86270 */
[-C--:B------:R-:W-:Y:S01]  /*5e80*/  ISETP.GE.AND P3, PT, R25, R4.reuse, PT ;  /* 0x000000041900720c */ /* 0x080fe20003f66270 */
[C---:B------:R-:W-:Y:S01]  /*5e90*/  VIADD R25, R8.reuse, 0xe0 ;  /* 0x000000e008197836 */ /* 0x040fe20000000000 */
[-C--:B------:R-:W-:Y:S01]  /*5ea0*/  ISETP.GE.AND P5, PT, R9, R4.reuse, PT ;  /* 0x000000040900720c */ /* 0x080fe20003fa6270 */
[----:B------:R-:W-:Y:S01]  /*5eb0*/  VIADD R9, R8, 0x100 ;  /* 0x0000010008097836 */ /* 0x000fe20000000000 */
[----:B------:R0:W-:Y:S02]  /*5ec0*/  @!P6 STG.E desc[UR8][R2.64], R11 ;  /* 0x0000000b0200e986 */ /* 0x0001e4000c101908 */
[----:B------:R-:W-:-:S02]  /*5ed0*/  ISETP.GE.AND P6, PT, R25, R4, PT ;  /* 0x000000041900720c */ /* 0x000fc40003fc6270 */
[----:B------:R0:W-:Y:S01]  /*5ee0*/  @!P0 STG.E desc[UR8][R2.64+0x80], R13 ;  /* 0x0000800d02008986 */ /* 0x0001e2000c101908 */
[----:B------:R-:W-:-:S03]  /*5ef0*/  ISETP.GE.AND P0, PT, R9, R4, PT ;  /* 0x000000040900720c */ /* 0x000fc60003f06270 */
[----:B------:R0:W-:Y:S04]  /*5f00*/  @!P1 STG.E desc[UR8][R2.64+0x100], R15 ;  /* 0x0001000f02009986 */ /* 0x0001e8000c101908 */
[----:B------:R0:W-:Y:S04]  /*5f10*/  @!P2 STG.E desc[UR8][R2.64+0x180], R17 ;  /* 0x000180110200a986 */ /* 0x0001e8000c101908 */
[----:B------:R0:W-:Y:S04]  /*5f20*/  @!P3 STG.E desc[UR8][R2.64+0x200], R5 ;  /* 0x000200050200b986 */ /* 0x0001e8000c101908 */
[----:B------:R0:W-:Y:S04]  /*5f30*/  @!P4 STG.E desc[UR8][R2.64+0x280], R19 ;  /* 0x000280130200c986 */ /* 0x0001e8000c101908 */
[----:B------:R0:W-:Y:S04]  /*5f40*/  @!P5 STG.E desc[UR8][R2.64+0x300], R7 ;  /* 0x000300070200d986 */ /* 0x0001e8000c101908 */
[----:B------:R0:W-:Y:S01]  /*5f50*/  @!P6 STG.E desc[UR8][R2.64+0x380], R21 ;  /* 0x000380150200e986 */ /* 0x0001e2000c101908 */
[----:B------:R-:W-:Y:S05]  /*5f60*/  @P0 EXIT ;  /* 0x000000000000094d */ /* 0x000fea0003800000 */
[----:B------:R-:W-:Y:S01]  /*5f70*/  STG.E desc[UR8][R2.64+0x400], R23 ;  /* 0x0004001702007986 */ /* 0x000fe2000c101908 */
[----:B------:R-:W-:Y:S05]  /*5f80*/  EXIT ;  /* 0x000000000000794d */ /* 0x000fea0003800000 */
.L_x_7:
[----:B------:R-:W-:Y:S01]  /*5f90*/  BSSY B1, `(.L_x_34) ;  /* 0x0000006000017945 */ /* 0x000fe20003800000 */
[----:B------:R-:W-:Y:S01]  /*5fa0*/  PLOP3.LUT P0, PT, P0, PT, PT, 0x8, 0x80 ;  /* 0x000000000080781c */ /* 0x000fe2000070e170 */
[----:B------:R-:W-:-:S12]  /*5fb0*/  IMAD.MOV.U32 R16, RZ, RZ, -0x1 ;  /* 0xffffffffff107424 */ /* 0x000fd800078e00ff */
[----:B------:R-:W-:Y:S05]  /*5fc0*/  WARPSYNC.COLLECTIVE R16, `(.L_x_35) ;  /* 0x0000000010087348 */ /* 0x000fea0003c00000 */
[----:B------:R-:W-:Y:S01]  /*5fd0*/  VOTE.ANY P0, P0 ;  /* 0x0000000000ff7806 */ /* 0x000fe20000000100 */
[----:B------:R-:W-:-:S12]  /*5fe0*/  ENDCOLLECTIVE ;  /* 0x000000000000791b */ /* 0x000fd80003800000 */
.L_x_35:
[----:B------:R-:W-:Y:S05]  /*5ff0*/  BSYNC B1 ;  /* 0x0000000000017941 */ /* 0x000fea0003800000 */
.L_x_34:
[----:B------:R-:W-:Y:S05]  /*6000*/  BRA `(.L_x_36) ;  /* 0xffffffb800d87947 */ /* 0x000fea000383ffff */
.L_x_9:
[----:B------:R-:W0:Y:S01]  /*6010*/  S2R R14, SR_GEMASK ;  /* 0x00000000000e7919 */ /* 0x000e220000003c00 */
[----:B------:R-:W-:Y:S01]  /*6020*/  ISETP.NE.U32.AND P0, PT, R10, 0x65, PT ;  /* 0x000000650a00780c */ /* 0x000fe20003f05070 */
[----:B------:R-:W-:Y:S01]  /*6030*/  BSSY B1, `(.L_x_37) ;  /* 0x0000007000017945 */ /* 0x000fe20003800000 */
[----:B------:R-:W-:Y:S01]  /*6040*/  PLOP3.LUT P5, PT, P5, PT, PT, 0x8, 0x80 ;  /* 0x000000000080781c */ /* 0x000fe20002fae170 */
[----:B------:R-:W-:Y:S01]  /*6050*/  IMAD.MOV.U32 R16, RZ, RZ, -0x1 ;  /* 0xffffffffff107424 */ /* 0x000fe200078e00ff */
[----:B------:R-:W-:-:S13]  /*6060*/  ISETP.NE.AND.EX P0, PT, R11, RZ, PT, P0 ;  /* 0x000000ff0b00720c */ /* 0x000fda0003f05300 */
[----:B0-----:R-:W-:Y:S05]  /*6070*/  WARPSYNC.COLLECTIVE R16, `(.L_x_38) ;  /* 0x0000000010087348 */ /* 0x001fea0003c00000 */
[----:B------:R-:W-:Y:S01]  /*6080*/  VOTE.ANY R16, PT, P5 ;  /* 0x0000000000107806 */ /* 0x000fe200028e0100 */
[----:B0-----:R-:W-:Y:S06]  /*6090*/  ENDCOLLECTIVE ;  /* 0x000000000000791b */ /* 0x001fec0003800000 */
.L_x_38:
[----:B------:R-:W-:Y:S05]  /*60a0*/  BSYNC B1 ;  /* 0x0000000000017941 */ /* 0x000fea0003800000 */
.L_x_37:
[----:B------:R-:W-:Y:S01]  /*60b0*/  LOP3.LUT R16, R16, 0x80000000, R14, 0xec, !PT ;  /* 0x8000000010107812 */ /* 0x000fe200078eec0e */
[----:B------:R-:W-:Y:S01]  /*60c0*/  IMAD.MOV.U32 R17, RZ, RZ, R8 ;  /* 0x000000ffff117224 */ /* 0x000fe200078e0008 */
[----:B------:R-:W-:Y:S01]  /*60d0*/  ISETP.NE.AND P3, PT, R8, RZ, PT ;  /* 0x000000ff0800720c */ /* 0x000fe20003f65270 */
[----:B------:R-:W-:Y:S01]  /*60e0*/  IMAD.MOV.U32 R19, RZ, RZ, 0x1 ;  /* 0x00000001ff137424 */ /* 0x000fe200078e00ff */
[----:B------:R-:W-:Y:S01]  /*60f0*/  LOP3.LUT R41, RZ, R40, RZ, 0x33, !PT ;  /* 0x00000028ff297212 */ /* 0x000fe200078e33ff */
[----:B------:R-:W-:Y:S02]  /*6100*/  VIADD R11, R16, 0xffffffff ;  /* 0xffffffff100b7836 */ /* 0x000fe40000000000 */
[----:B------:R-:W-:-:S03]  /*6110*/  VIADD R35, R45, 0x8 ;  /* 0x000000082d237836 */ /* 0x000fc60000000000 */
[----:B------:R-:W-:Y:S01]  /*6120*/  LOP3.LUT R11, R16, R11, RZ, 0xc, !PT ;  /* 0x0000000b100b7212 */ /* 0x000fe200078e0cff */
[----:B------:R-:W-:-:S03]  /*6130*/  IMAD.MOV.U32 R16, RZ, RZ, -0x1 ;  /* 0xffffffffff107424 */ /* 0x000fc600078e00ff */
[----:B------:R0:W1:Y:S02]  /*6140*/  POPC R30, R11 ;  /* 0x0000000b001e7309 */ /* 0x0000640000000000 */
[----:B0-----:R-:W0:Y:S02]  /*6150*/  S2R R11, SR_CTAID.X ;  /* 0x00000000000b7919 */ /* 0x001e240000002500 */
[----:B01----:R-:W-:Y:S05]  /*6160*/  WARPSYNC.COLLECTIVE R16, `(.L_x_39) ;  /* 0x0000000010087348 */ /* 0x003fea0003c00000 */
[----:B-1----:R1:W2:Y:S02]  /*6170*/  SHFL.DOWN P5, R21, R17, R19, R30 ;  /* 0x0800001311157389 */ /* 0x0022a400000a001e */
[----:B012---:R-:W-:Y:S05]  /*6180*/  ENDCOLLECTIVE ;  /* 0x000000000000791b */ /* 0x007fea0003800000 */
.L_x_39:
[----:B------:R-:W-:Y:S01]  /*6190*/  ISETP.GE.AND P2, PT, R45, R30, PT ;  /* 0x0000001e2d00720c */ /* 0x000fe20003f46270 */
[----:B------:R-:W-:Y:S02]  /*61a0*/  IMAD.MOV.U32 R17, RZ, RZ, R9 ;  /* 0x000000ffff117224 */ /* 0x000fe400078e0009 */
[----:B------:R-:W-:-:S10]  /*61b0*/  IMAD.MOV.U32 R14, RZ, RZ, R21 ;  /* 0x000000ffff0e7224 */ /* 0x000fd400078e0015 */
[----:B------:R-:W-:Y:S05]  /*61c0*/  WARPSYNC.COLLECTIVE R16, `(.L_x_40) ;  /* 0x0000000010087348 */ /* 0x000fea0003c00000 */
[----:B------:R0:W1:Y:S02]  /*61d0*/  SHFL.DOWN P5, R21, R17, R19, R30 ;  /* 0x0800001311157389 */ /* 0x00006400000a001e */
[----:B01----:R-:W-:Y:S05]  /*61e0*/  ENDCOLLECTIVE ;  /* 0x000000000000791b */ /* 0x003fea0003800000 */
.L_x_40:
[----:B------:R-:W-:Y:S01]  /*61f0*/  IMAD.IADD R41, R41, 0x1, R11 ;  /* 0x0000000129297824 */ /* 0x000fe200078e020b */
[----:B------:R-:W-:Y:S01]  /*6200*/  SEL R31, R14, RZ, !P2 ;  /* 0x000000ff0e1f7207 */ /* 0x000fe20005000000 */
[----:B------:R-:W-:Y:S01]  /*6210*/  IMAD.MOV.U32 R19, RZ, RZ, 0x2 ;  /* 0x00000002ff137424 */ /* 0x000fe200078e00ff */
[----:B------:R-:W-:-:S04]  /*6220*/  SEL R21, R21, RZ, !P3 ;  /* 0x000000ff15157207 */ /* 0x000fc80005800000 */
[----:B------:R-:W-:Y:S02]  /*6230*/  SEL R21, R21, RZ, !P2 ;  /* 0x000000ff15157207 */ /* 0x000fe40005000000 */
[----:B------:R-:W-:-:S03]  /*6240*/  LOP3.LUT P2, R31, R31, RZ, R8, 0xfa, !PT ;  /* 0x000000ff1f1f7212 */ /* 0x000fc6000784fa08 */
[----:B------:R-:W-:Y:S02]  /*6250*/  IMAD.IADD R15, R9, 0x1, R21 ;  /* 0x00000001090f7824 */ /* 0x000fe400078e0215 */
[----:B------:R-:W-:Y:S02]  /*6260*/  IMAD.MOV.U32 R17, RZ, RZ, R31 ;  /* 0x000000ffff117224 */ /* 0x000fe400078e001f */
[----:B------:R-:W-:-:S07]  /*6270*/  VIADD R9, R45, 0x2 ;  /* 0x000000022d097836 */ /* 0x000fce0000000000 */
[----:B------:R-:W-:Y:S05]  /*6280*/  WARPSYNC.COLLECTIVE R16, `(.L_x_41) ;  /* 0x0000000010087348 */ /* 0x000fea0003c00000 */
[----:B------:R0:W1:Y:S02]  /*6290*/  SHFL.DOWN P5, R21, R17, R19, R30 ;  /* 0x0800001311157389 */ /* 0x00006400000a001e */
[----:B01----:R-:W-:Y:S05]  /*62a0*/  ENDCOLLECTIVE ;  /* 0x000000000000791b */ /* 0x003fea0003800000 */
.L_x_41:
[----:B------:R-:W-:Y:S01]  /*62b0*/  ISETP.GT.AND P3, PT, R9, R30, PT ;  /* 0x0000001e0900720c */ /* 0x000fe20003f64270 */
[----:B------:R-:W-:Y:S02]  /*62c0*/  IMAD.MOV.U32 R17, RZ, RZ, R15 ;  /* 0x000000ffff117224 */ /* 0x000fe400078e000f */
[----:B------:R-:W-:-:S10]  /*62d0*/  IMAD.MOV.U32 R14, RZ, RZ, R21 ;  /* 0x000000ffff0e7224 */ /* 0x000fd400078e0015 */
[----:B------:R-:W-:Y:S05]  /*62e0*/  WARPSYNC.COLLECTIVE R16, `(.L_x_42) ;  /* 0x0000000010087348 */ /* 0x000fea0003c00000 */
[----:B------:R0:W1:Y:S02]  /*62f0*/  SHFL.DOWN P5, R21, R17, R19, R30 ;  /* 0x0800001311157389 */ /* 0x00006400000a001e */
[----:B01----:R-:W-:Y:S05]  /*6300*/  ENDCOLLECTIVE ;  /* 0x000000000000791b */ /* 0x003fea0003800000 */
.L_x_42:
[----:B------:R-:W-:Y:S01]  /*6310*/  SEL R14, R14, RZ, !P3 ;  /* 0x000000ff0e0e7207 */ /* 0x000fe20005800000 */
[----:B------:R-:W-:Y:S01]  /*6320*/  IMAD.MOV.U32 R19, RZ, RZ, 0x4 ;  /* 0x00000004ff137424 */ /* 0x000fe200078e00ff */
[----:B------:R-:W-:Y:S02]  /*6330*/  SEL R21, R21, RZ, !P2 ;  /* 0x000000ff15157207 */ /* 0x000fe40005000000 */
[----:B------:R-:W-:Y:S02]  /*6340*/  LOP3.LUT P2, R37, R31, RZ, R14, 0xfa, !PT ;  /* 0x000000ff1f257212 */ /* 0x000fe4000784fa0e */
[----:B------:R-:W-:-:S03]  /*6350*/  SEL R8, R21, RZ, !P3 ;  /* 0x000000ff15087207 */ /* 0x000fc60005800000 */
[----:B------:R-:W-:Y:S02]  /*6360*/  IMAD.MOV.U32 R17, RZ, RZ, R37 ;  /* 0x000000ffff117224 */ /* 0x000fe400078e0025 */
[----:B------:R-:W-:Y:S02]  /*6370*/  IMAD.IADD R9, R15, 0x1, R8 ;  /* 0x000000010f097824 */ /* 0x000fe400078e0208 */
[----:B------:R-:W-:-:S07]  /*6380*/  VIADD R15, R45, 0x4 ;  /* 0x000000042d0f7836 */ /* 0x000fce0000000000 */
[----:B------:R-:W-:Y:S05]  /*6390*/  WARPSYNC.COLLECTIVE R16, `(.L_x_43) ;  /* 0x0000000010087348 */ /* 0x000fea0003c00000 */
[----:B------:R0:W1:Y:S02]  /*63a0*/  SHFL.DOWN P5, R21, R17, R19, R30 ;  /* 0x0800001311157389 */ /* 0x00006400000a001e */
[----:B01----:R-:W-:Y:S05]  /*63b0*/  ENDCOLLECTIVE ;  /* 0x000000000000791b */ /* 0x003fea0003800000 */
.L_x_43:
[----:B------:R-:W-:Y:S01]  /*63c0*/  ISETP.GT.AND P3, PT, R15, R30, PT ;  /* 0x0000001e0f00720c */ /* 0x000fe20003f64270 */
[----:B------:R-:W-:Y:S02]  /*63d0*/  IMAD.MOV.U32 R17, RZ, RZ, R9 ;  /* 0x000000ffff117224 */ /* 0x000fe400078e0009 */
[----:B------:R-:W-:-:S10]  /*63e0*/  IMAD.MOV.U32 R8, RZ, RZ, R21 ;  /* 0x000000ffff087224 */ /* 0x000fd400078e0015 */
[----:B------:R-:W-:Y:S05]  /*63f0*/  WARPSYNC.COLLECTIVE R16, `(.L_x_44) ;  /* 0x0000000010087348 */ /* 0x000fea0003c00000 */
[----:B------:R0:W1:Y:S02]  /*6400*/  SHFL.DOWN P5, R21, R17, R19, R30 ;  /* 0x0800001311157389 */ /* 0x00006400000a001e */
[----:B01----:R-:W-:Y:S05]  /*6410*/  ENDCOLLECTIVE ;  /* 0x000000000000791b */ /* 0x003fea0003800000 */
.L_x_44:
[----:B------:R-:W-:Y:S01]  /*6420*/  SEL R8, R8, RZ, !P3 ;  /* 0x000000ff08087207 */ /* 0x000fe20005800000 */
[----:B------:R-:W-:Y:S01]  /*6430*/  IMAD.MOV.U32 R19, RZ, RZ, 0x8 ;  /* 0x00000008ff137424 */ /* 0x000fe200078e00ff */
[----:B------:R-:W-:Y:S02]  /*6440*/  SEL R21, R21, RZ, !P2 ;  /* 0x000000ff15157207 */ /* 0x000fe40005000000 */
[----:B------:R-:W-:Y:S01]  /*6450*/  LOP3.LUT P2, R39, R37, RZ, R8, 0xfa, !PT ;  /* 0x000000ff25277212 */ /* 0x000fe2000784fa08 */
[----:B------:R-:W-:Y:S01]  /*6460*/  VIADD R37, R45, 0x10 ;  /* 0x000000102d257836 */ /* 0x000fe20000000000 */
[----:B------:R-:W-:Y:S02]  /*6470*/  SEL R10, R21, RZ, !P3 ;  /* 0x000000ff150a7207 */ /* 0x000fe40005800000 */
[----:B------:R-:W-:Y:S01]  /*6480*/  ISETP.GT.AND P3, PT, R35, R30, PT ;  /* 0x0000001e2300720c */ /* 0x000fe20003f64270 */
[----:B------:R-:W-:Y:S02]  /*6490*/  IMAD.MOV.U32 R17, RZ, RZ, R39 ;  /* 0x000000ffff117224 */ /* 0x000fe400078e0027 */
[----:B------:R-:W-:-:S10]  /*64a0*/  IMAD.IADD R31, R9, 0x1, R10 ;  /* 0x00000001091f7824 */ /* 0x000fd400078e020a */
[----:B------:R-:W-:Y:S05]  /*64b0*/  WARPSYNC.COLLECTIVE R16, `(.L_x_45) ;  /* 0x0000000010087348 */ /* 0x000fea0003c00000 */
[----:B------:R0:W1:Y:S02]  /*64c0*/  SHFL.DOWN P5, R21, R17, R19, R30 ;  /* 0x0800001311157389 */ /* 0x00006400000a001e */
[----:B01----:R-:W-:Y:S05]  /*64d0*/  ENDCOLLECTIVE ;  /* 0x000000000000791b */ /* 0x003fea0003800000 */
.L_x_45:
[----:B------:R-:W-:Y:S02]  /*64e0*/  IMAD.MOV.U32 R17, RZ, RZ, R31 ;  /* 0x000000ffff117224 */ /* 0x000fe400078e001f */
[----:B------:R-:W-:-:S07]  /*64f0*/  IMAD.MOV.U32 R8, RZ, RZ, R21 ;  /* 0x000000ffff087224 */ /* 0x000fce00078e0015 */
[----:B------:R-:W-:Y:S05]  /*6500*/  WARPSYNC.COLLECTIVE R16, `(.L_x_46) ;  /* 0x0000000010087348 */ /* 0x000fea0003c00000 */
[----:B------:R0:W1:Y:S02]  /*6510*/  SHFL.DOWN P5, R21, R17, R19, R30 ;  /* 0x0800001311157389 */ /* 0x00006400000a001e */
[----:B01----:R-:W-:Y:S05]  /*6520*/  ENDCOLLECTIVE ;  /* 0x000000000000791b */ /* 0x003fea0003800000 */
.L_x_46:
[----:B------:R-:W-:Y:S01]  /*6530*/  SEL R8, R8, RZ, !P3 ;  /* 0x000000ff08087207 */ /* 0x000fe20005800000 */
[----:B------:R-:W-:Y:S01]  /*6540*/  IMAD.MOV.U32 R19, RZ, RZ, 0x10 ;  /* 0x00000010ff137424 */ /* 0x000fe200078e00ff */
[----:B------:R-:W-:Y:S02]  /*6550*/  SEL R21, R21, RZ, !P2 ;  /* 0x000000ff15157207 */ /* 0x000fe40005000000 */
[----:B------:R-:W-:Y:S02]  /*6560*/  ISETP.GT.AND P2, PT, R37, R30, PT ;  /* 0x0000001e2500720c */ /* 0x000fe40003f44270 */
[----:B------:R-:W-:Y:S02]  /*6570*/  SEL R18, R21, RZ, !P3 ;  /* 0x000000ff15127207 */ /* 0x000fe40005800000 */
[----:B------:R-:W-:Y:S02]  /*6580*/  LOP3.LUT P3, R14, R39, RZ, R8, 0xfa, !PT ;  /* 0x000000ff270e7212 */ /* 0x000fe4000786fa08 */
[----:B------:R-:W0:Y:S01]  /*6590*/  LDC.64 R8, c[0x0][0x3a0] ;  /* 0x0000e800ff087b82 */ /* 0x000e220000000a00 */
[----:B------:R-:W-:-:S02]  /*65a0*/  IMAD.IADD R18, R31, 0x1, R18 ;  /* 0x000000011f127824 */ /* 0x000fc400078e0212 */
[----:B------:R-:W-:-:S08]  /*65b0*/  IMAD.MOV.U32 R17, RZ, RZ, R14 ;  /* 0x000000ffff117224 */ /* 0x000fd000078e000e */
[----:B0-----:R-:W-:Y:S05]  /*65c0*/  WARPSYNC.COLLECTIVE R16, `(.L_x_47) ;  /* 0x0000000010087348 */ /* 0x001fea0003c00000 */
[----:B------:R1:W2:Y:S02]  /*65d0*/  SHFL.DOWN P5, R21, R17, R19, R30 ;  /* 0x0800001311157389 */ /* 0x0002a400000a001e */
[----:B012---:R-:W-:Y:S05]  /*65e0*/  ENDCOLLECTIVE ;  /* 0x000000000000791b */ /* 0x007fea0003800000 */
.L_x_47:
[----:B------:R-:W-:Y:S02]  /*65f0*/  IMAD.MOV.U32 R17, RZ, RZ, R18 ;  /* 0x000000ffff117224 */ /* 0x000fe400078e0012 */
[----:B------:R-:W-:-:S07]  /*6600*/  IMAD.MOV.U32 R31, RZ, RZ, R21 ;  /* 0x000000ffff1f7224 */ /* 0x000fce00078e0015 */
[----:B------:R-:W-:Y:S05]  /*6610*/  WARPSYNC.COLLECTIVE R16, `(.L_x_48) ;  /* 0x0000000010087348 */ /* 0x000fea0003c00000 */
[----:B------:R0:W1:Y:S02]  /*6620*/  SHFL.DOWN P5, R21, R17, R19, R30 ;  /* 0x0800001311157389 */ /* 0x00006400000a001e */
[----:B01----:R-:W-:Y:S05]  /*6630*/  ENDCOLLECTIVE ;  /* 0x000000000000791b */ /* 0x003fea0003800000 */
.L_x_48:
[----:B------:R-:W-:Y:S05]  /*6640*/  WARPSYNC.COLLECTIVE R16, `(.L_x_49) ;  /* 0x0000000010087348 */ /* 0x000fea0003c00000 */
[----:B------:R-:W-:Y:S01]  /*6650*/  VOTE.ALL P0, P0 ;  /* 0x0000000000ff7806 */ /* 0x000fe20000000000 */
[----:B------:R-:W-:-:S12]  /*6660*/  ENDCOLLECTIVE ;  /* 0x000000000000791b */ /* 0x000fd80003800000 */
.L_x_49:
[----:B------:R-:W-:-:S04]  /*6670*/  SEL R31, R31, RZ, !P2 ;  /* 0x000000ff1f1f7207 */ /* 0x000fc80005000000 */
[----:B------:R-:W-:Y:S02]  /*6680*/  LOP3.LUT R14, R31, R14, RZ, 0xfc, !PT ;  /* 0x0000000e1f0e7212 */ /* 0x000fe400078efcff */
[----:B------:R-:W-:-:S04]  /*6690*/  SEL R21, R21, RZ, !P3 ;  /* 0x000000ff15157207 */ /* 0x000fc80005800000 */
[----:B------:R-:W-:Y:S02]  /*66a0*/  SEL R21, R21, RZ, !P2 ;  /* 0x000000ff15157207 */ /* 0x000fe40005000000 */
[----:B------:R-:W-:-:S03]  /*66b0*/  IADD3 R39, P2, PT, R8, 0x200, RZ ;  /* 0x0000020008277810 */ /* 0x000fc60007f5e0ff */
[----:B------:R-:W-:Y:S02]  /*66c0*/  IMAD.IADD R18, R18, 0x1, R21 ;  /* 0x0000000112127824 */ /* 0x000fe400078e0215 */
[----:B------:R-:W-:Y:S01]  /*66d0*/  IMAD.X R40, RZ, RZ, R9, P2 ;  /* 0x000000ffff287224 */ /* 0x000fe200010e0609 */
[----:B------:R-:W-:Y:S07]  /*66e0*/  BRA `(.L_x_50) ;  /* 0xffffffb800247947 */ /* 0x000fee000383ffff */
.L_x_11:
[----:B------:R-:W-:Y:S01]  /*66f0*/  BSSY B1, `(.L_x_51) ;  /* 0x0000006000017945 */ /* 0x000fe20003800000 */
[----:B------:R-:W-:Y:S01]  /*6700*/  PLOP3.LUT P0, PT, P0, PT, PT, 0x8, 0x80 ;  /* 0x000000000080781c */ /* 0x000fe2000070e170 */
[----:B------:R-:W-:-:S12]  /*6710*/  IMAD.MOV.U32 R16, RZ, RZ, -0x1 ;  /* 0xffffffffff107424 */ /* 0x000fd800078e00ff */
[----:B------:R-:W-:Y:S05]  /*6720*/  WARPSYNC.COLLECTIVE R16, `(.L_x_52) ;  /* 0x0000000010087348 */ /* 0x000fea0003c00000 */
[----:B------:R-:W-:Y:S01]  /*6730*/  VOTE.ANY P0, P0 ;  /* 0x0000000000ff7806 */ /* 0x000fe20000000100 */
[----:B------:R-:W-:-:S12]  /*6740*/  ENDCOLLECTIVE ;  /* 0x000000000000791b */ /* 0x000fd80003800000 */
.L_x_52:
[----:B------:R-:W-:Y:S05]  /*6750*/  BSYNC B1 ;  /* 0x0000000000017941 */ /* 0x000fea0003800000 */
.L_x_51:
[----:B------:R-:W-:Y:S05]  /*6760*/  BRA `(.L_x_53) ;  /* 0xffffffb800307947 */ /* 0x000fea000383ffff */
.L_x_13:
[----:B------:R-:W-:Y:S01]  /*6770*/  ISETP.NE.U32.AND P0, PT, R10, 0x65, PT ;  /* 0x000000650a00780c */ /* 0x000fe20003f05070 */
[----:B------:R-:W-:Y:S01]  /*6780*/  BSSY B1, `(.L_x_54) ;  /* 0x0000007000017945 */ /* 0x000fe20003800000 */
[----:B------:R-:W-:Y:S01]  /*6790*/  PLOP3.LUT P5, PT, P5, PT, PT, 0x8, 0x80 ;  /* 0x000000000080781c */ /* 0x000fe20002fae170 */
[----:B------:R-:W-:Y:S01]  /*67a0*/  IMAD.MOV.U32 R16, RZ, RZ, -0x1 ;  /* 0xffffffffff107424 */ /* 0x000fe200078e00ff */
[----:B------:R-:W-:-:S13]  /*67b0*/  ISETP.NE.AND.EX P0, PT, R11, RZ, PT, P0 ;  /* 0x000000ff0b00720c */ /* 0x000fda0003f05300 */
[----:B------:R-:W-:Y:S05]  /*67c0*/  WARPSYNC.COLLECTIVE R16, `(.L_x_55) ;  /* 0x0000000010087348 */ /* 0x000fea0003c00000 */
[----:B------:R-:W-:Y:S01]  /*67d0*/  VOTE.ANY R16, PT, P5 ;  /* 0x0000000000107806 */ /* 0x000fe200028e0100 */
[----:B------:R-:W-:Y:S06]  /*67e0*/  ENDCOLLECTIVE ;  /* 0x000000000000791b */ /* 0x000fec0003800000 */
.L_x_55:
[----:B------:R-:W-:Y:S05]  /*67f0*/  BSYNC B1 ;  /* 0x0000000000017941 */ /* 0x000fea0003800000 */
.L_x_54:
[----:B------:R-:W0:Y:S01]  /*6800*/  S2R R17, SR_GEMASK ;  /* 0x0000000000117919 */ /* 0x000e220000003c00 */
[----:B------:R-:W-:Y:S01]  /*6810*/  IMAD.MOV.U32 R19, RZ, RZ, 0x1 ;  /* 0x00000001ff137424 */ /* 0x000fe200078e00ff */
[----:B------:R-:W-:Y:S01]  /*6820*/  ISETP.NE.AND P3, PT, R8, RZ, PT ;  /* 0x000000ff0800720c */ /* 0x000fe20003f65270 */
[----:B------:R-:W-:Y:S01]  /*6830*/  VIADD R41, R41, 0xffffffe0 ;  /* 0xffffffe029297836 */ /* 0x000fe20000000000 */
[----:B0-----:R-:W-:Y:S01]  /*6840*/  LOP3.LUT R16, R16, 0x80000000, R17, 0xec, !PT ;  /* 0x8000000010107812 */ /* 0x001fe200078eec11 */
[----:B------:R-:W-:-:S04]  /*6850*/  IMAD.MOV.U32 R17, RZ, RZ, R8 ;  /* 0x000000ffff117224 */ /* 0x000fc800078e0008 */
[----:B------:R-:W-:-:S05]  /*6860*/  VIADD R11, R16, 0xffffffff ;  /* 0xffffffff100b7836 */ /* 0x000fca0000000000 */
[----:B------:R-:W-:Y:S01]  /*6870*/  LOP3.LUT R11, R16, R11, RZ, 0xc, !PT ;  /* 0x0000000b100b7212 */ /* 0x000fe200078e0cff */
[----:B------:R-:W-:-:S03]  /*6880*/  IMAD.MOV.U32 R16, RZ, RZ, -0x1 ;  /* 0xffffffffff107424 */ /* 0x000fc600078e00ff */
[----:B------:R0:W1:Y:S04]  /*6890*/  POPC R30, R11 ;  /* 0x0000000b001e7309 */ /* 0x0000680000000000 */
[----:B01----:R-:W-:Y:S05]  /*68a0*/  WARPSYNC.COLLECTIVE R16, `(.L_x_56) ;  /* 0x0000000010087348 */ /* 0x003fea0003c00000 */
[----:B-1----:R1:W2:Y:S02]  /*68b0*/  SHFL.DOWN P5, R21, R17, R19, R30 ;  /* 0x0800001311157389 */ /* 0x0022a400000a001e */
[----:B012---:R-:W-:Y:S05]  /*68c0*/  ENDCOLLECTIVE ;  /* 0x000000000000791b */ /* 0x007fea0003800000 */
.L_x_56:
[----:B------:R-:W-:Y:S01]  /*68d0*/  ISETP.GE.AND P2, PT, R45, R30, PT ;  /* 0x0000001e2d00720c */ /* 0x000fe20003f46270 */
[----:B------:R-:W-:Y:S02]  /*68e0*/  IMAD.MOV.U32 R17, RZ, RZ, R9 ;  /* 0x000000ffff117224 */ /* 0x000fe400078e0009 */
[----:B------:R-:W-:-:S10]  /*68f0*/  IMAD.MOV.U32 R10, RZ, RZ, R21 ;  /* 0x000000ffff0a7224 */ /* 0x000fd400078e0015 */
[----:B------:R-:W-:Y:S05]  /*6900*/  WARPSYNC.COLLECTIVE R16, `(.L_x_57) ;  /* 0x0000000010087348 */ /* 0x000fea0003c00000 */
[----:B------:R0:W1:Y:S02]  /*6910*/  SHFL.DOWN P5, R21, R17, R19, R30 ;  /* 0x0800001311157389 */ /* 0x00006400000a001e */
[----:B01----:R-:W-:Y:S05]  /*6920*/  ENDCOLLECTIVE ;  /* 0x000000000000791b */ /* 0x003fea0003800000 */
.L_x_57:
[----:B------:R-:W-:Y:S01]  /*6930*/  SEL R11, R10, RZ, !P2 ;  /* 0x000000ff0a0b7207 */ /* 0x000fe20005000000 */
[----:B------:R-:W-:Y:S01]  /*6940*/  IMAD.MOV.U32 R19, RZ, RZ, 0x2 ;  /* 0x00000002ff137424 */ /* 0x000fe200078e00ff */
[----:B------:R-:W-:Y:S02]  /*6950*/  SEL R21, R21, RZ, !P3 ;  /* 0x000000ff15157207 */ /* 0x000fe40005800000 */
[----:B------:R-:W-:Y:S01]  /*6960*/  LOP3.LUT P3, R10, R11, RZ, R8, 0xfa, !PT ;  /* 0x000000ff0b0a7212 */ /* 0x000fe2000786fa08 */
[----:B------:R-:W-:Y:S01]  /*6970*/  VIADD R11, R45, 0x2 ;  /* 0x000000022d0b7836 */ /* 0x000fe20000000000 */
[----:B------:R-:W-:-:S03]  /*6980*/  SEL R21, R21, RZ, !P2 ;  /* 0x000000ff15157207 */ /* 0x000fc60005000000 */
[----:B------:R-:W-:Y:S01]  /*6990*/  IMAD.MOV.U32 R17, RZ, RZ, R10 ;  /* 0x000000ffff117224 */ /* 0x000fe200078e000a */
[----:B------:R-:W-:Y:S01]  /*69a0*/  ISETP.GT.AND P2, PT, R11, R30, PT ;  /* 0x0000001e0b00720c */ /* 0x000fe20003f44270 */
[----:B------:R-:W-:-:S12]  /*69b0*/  IMAD.IADD R9, R9, 0x1, R21 ;  /* 0x0000000109097824 */ /* 0x000fd800078e0215 */
[----:B------:R-:W-:Y:S05]  /*69c0*/  WARPSYNC.COLLECTIVE R16, `(.L_x_58) ;  /* 0x0000000010087348 */ /* 0x000fea0003c00000 */
[----:B------:R0:W1:Y:S02]  /*69d0*/  SHFL.DOWN P5, R21, R17, R19, R30 ;  /* 0x0800001311157389 */ /* 0x00006400000a001e */
[----:B01----:R-:W-:Y:S05]  /*69e0*/  ENDCOLLECTIVE ;  /* 0x000000000000791b */ /* 0x003fea0003800000 */
.L_x_58:
[----:B------:R-:W-:Y:S02]  /*69f0*/  IMAD.MOV.U32 R17, RZ, RZ, R9 ;  /* 0x000000ffff117224 */ /* 0x000fe400078e0009 */
[----:B------:R-:W-:-:S07]  /*6a00*/  IMAD.MOV.U32 R8, RZ, RZ, R21 ;  /* 0x000000ffff087224 */ /* 0x000fce00078e0015 */
[----:B------:R-:W-:Y:S05]  /*6a10*/  WARPSYNC.COLLECTIVE R16, `(.L_x_59) ;  /* 0x0000000010087348 */ /* 0x000fea0003c00000 */
[----:B------:R0:W1:Y:S02]  /*6a20*/  SHFL.DOWN P5, R21, R17, R19, R30 ;  /* 0x0800001311157389 */ /* 0x00006400000a001e */
[----:B01----:R-:W-:Y:S05]  /*6a30*/  ENDCOLLECTIVE ;  /* 0x000000000000791b */ /* 0x003fea0003800000 */
.L_x_59:
[----:B------:R-:W-:Y:S01]  /*6a40*/  SEL R11, R8, RZ, !P2 ;  /* 0x000000ff080b7207 */ /* 0x000fe20005000000 */
[----:B------:R-:W-:Y:S01]  /*6a50*/  IMAD.MOV.U32 R19, RZ, RZ, 0x4 ;  /* 0x00000004ff137424 */ /* 0x000fe200078e00ff */
[----:B------:R-:W-:Y:S02]  /*6a60*/  SEL R21, R21, RZ, !P3 ;  /* 0x000000ff15157207 */ /* 0x000fe40005800000 */
[----:B------:R-:W-:Y:S02]  /*6a70*/  LOP3.LUT P3, R10, R10, RZ, R11, 0xfa, !PT ;  /* 0x000000ff0a0a7212 */ /* 0x000fe4000786fa0b */
[----:B------:R-:W-:Y:S02]  /*6a80*/  SEL R21, R21, RZ, !P2 ;  /* 0x000000ff15157207 */ /* 0x000fe40005000000 */
[----:B------:R-:W-:Y:S01]  /*6a90*/  ISETP.GT.AND P2, PT, R15, R30, PT ;  /* 0x0000001e0f00720c */ /* 0x000fe20003f44270 */
[----:B------:R-:W-:Y:S02]  /*6aa0*/  IMAD.MOV.U32 R17, RZ, RZ, R10 ;  /* 0x000000ffff117224 */ /* 0x000fe400078e000a */
[----:B------:R-:W-:-:S10]  /*6ab0*/  IMAD.IADD R9, R9, 0x1, R21 ;  /* 0x0000000109097824 */ /* 0x000fd400078e0215 */
[----:B------:R-:W-:Y:S05]  /*6ac0*/  WARPSYNC.COLLECTIVE R16, `(.L_x_60) ;  /* 0x0000000010087348 */ /* 0x000fea0003c00000 */
[----:B------:R0:W1:Y:S02]  /*6ad0*/  SHFL.DOWN P5, R21, R17, R19, R30 ;  /* 0x0800001311157389 */ /* 0x00006400000a001e */
[----:B01----:R-:W-:Y:S05]  /*6ae0*/  ENDCOLLECTIVE ;  /* 0x000000000000791b */ /* 0x003fea0003800000 */
.L_x_60:
[----:B------:R-:W-:Y:S02]  /*6af0*/  IMAD.MOV.U32 R17, RZ, RZ, R9 ;  /* 0x000000ffff117224 */ /* 0x000fe400078e0009 */
[----:B------:R-:W-:-:S07]  /*6b00*/  IMAD.MOV.U32 R8, RZ, RZ, R21 ;  /* 0x000000ffff087224 */ /* 0x000fce00078e0015 */
[----:B------:R-:W-:Y:S05]  /*6b10*/  WARPSYNC.COLLECTIVE R16, `(.L_x_61) ;  /* 0x0000000010087348 */ /* 0x000fea0003c00000 */
[----:B------:R0:W1:Y:S02]  /*6b20*/  SHFL.DOWN P5, R21, R17, R19, R30 ;  /* 0x0800001311157389 */ /* 0x00006400000a001e */
[----:B01----:R-:W-:Y:S05]  /*6b30*/  ENDCOLLECTIVE ;  /* 0x000000000000791b */ /* 0x003fea0003800000 */
.L_x_61:
        /* <DEDUP_REMOVED lines=11> */
.L_x_62:
[----:B------:R-:W-:Y:S02]  /*6bf0*/  IMAD.MOV.U32 R17, RZ, RZ, R9 ;  /* 0x000000ffff117224 */ /* 0x000fe400078e0009 */
[----:B------:R-:W-:-:S07]  /*6c00*/  IMAD.MOV.U32 R8, RZ, RZ, R21 ;  /* 0x000000ffff087224 */ /* 0x000fce00078e0015 */
[----:B------:R-:W-:Y:S05]  /*6c10*/  WARPSYNC.COLLECTIVE R16, `(.L_x_63) ;  /* 0x0000000010087348 */ /* 0x000fea0003c00000 */
[----:B------:R0:W1:Y:S02]  /*6c20*/  SHFL.DOWN P5, R21, R17, R19, R30 ;  /* 0x0800001311157389 */ /* 0x00006400000a001e */
[----:B01----:R-:W-:Y:S05]  /*6c30*/  ENDCOLLECTIVE ;  /* 0x000000000000791b */ /* 0x003fea0003800000 */
.L_x_63:
        /* <DEDUP_REMOVED lines=11> */
.L_x_64:
[----:B------:R-:W-:Y:S02]  /*6cf0*/  IMAD.MOV.U32 R17, RZ, RZ, R9 ;  /* 0x000000ffff117224 */ /* 0x000fe400078e0009 */
[----:B------:R-:W-:-:S07]  /*6d00*/  IMAD.MOV.U32 R8, RZ, RZ, R21 ;  /* 0x000000ffff087224 */ /* 0x000fce00078e0015 */
[----:B------:R-:W-:Y:S05]  /*6d10*/  WARPSYNC.COLLECTIVE R16, `(.L_x_65) ;  /* 0x0000000010087348 */ /* 0x000fea0003c00000 */
[----:B------:R0:W1:Y:S02]  /*6d20*/  SHFL.DOWN P5, R21, R17, R19, R30 ;  /* 0x0800001311157389 */ /* 0x00006400000a001e */
[----:B01----:R-:W-:Y:S05]  /*6d30*/  ENDCOLLECTIVE ;  /* 0x000000000000791b */ /* 0x003fea0003800000 */
.L_x_65:
[----:B------:R-:W-:Y:S05]  /*6d40*/  WARPSYNC.COLLECTIVE R16, `(.L_x_66) ;  /* 0x0000000010087348 */ /* 0x000fea0003c00000 */
[----:B------:R-:W-:Y:S01]  /*6d50*/  VOTE.ALL P0, P0 ;  /* 0x0000000000ff7806 */ /* 0x000fe20000000000 */
[----:B------:R-:W-:-:S12]  /*6d60*/  ENDCOLLECTIVE ;  /* 0x000000000000791b */ /* 0x000fd80003800000 */
.L_x_66:
[----:B------:R-:W-:-:S04]  /*6d70*/  SEL R21, R21, RZ, !P3 ;  /* 0x000000ff15157207 */ /* 0x000fc80005800000 */
[----:B------:R-:W-:-:S05]  /*6d80*/  SEL R21, R21, RZ, !P2 ;  /* 0x000000ff15157207 */ /* 0x000fca0005000000 */
[----:B------:R-:W-:Y:S01]  /*6d90*/  IMAD.IADD R21, R9, 0x1, R21 ;  /* 0x0000000109157824 */ /* 0x000fe200078e0215 */
[----:B------:R-:W-:Y:S02]  /*6da0*/  SEL R9, R8, RZ, !P2 ;  /* 0x000000ff08097207 */ /* 0x000fe40005000000 */
[----:B------:R-:W-:Y:S02]  /*6db0*/  ISETP.NE.AND P2, PT, R14, RZ, PT ;  /* 0x000000ff0e00720c */ /* 0x000fe40003f45270 */
[----:B------:R-:W-:Y:S02]  /*6dc0*/  LOP3.LUT R14, R10, R9, R14, 0xfe, !PT ;  /* 0x000000090a0e7212 */ /* 0x000fe400078efe0e */
[----:B------:R-:W-:-:S05]  /*6dd0*/  SEL R21, R21, RZ, !P2 ;  /* 0x000000ff15157207 */ /* 0x000fca0005000000 */
[----:B------:R-:W-:Y:S01]  /*6de0*/  IMAD.IADD R18, R21, 0x1, R18 ;  /* 0x0000000115127824 */ /* 0x000fe200078e0212 */
[----:B------:R-:W-:Y:S06]  /*6df0*/  BRA `(.L_x_67) ;  /* 0xffffffb4007c7947 */ /* 0x000fec000383ffff */
.L_x_24:
[----:B------:R-:W-:Y:S01]  /*6e00*/  BSSY B0, `(.L_x_68) ;  /* 0x0000006000007945 */ /* 0x000fe20003800000 */
[----:B------:R-:W-:Y:S01]  /*6e10*/  PLOP3.LUT P0, PT, P0, PT, PT, 0x8, 0x80 ;  /* 0x000000000080781c */ /* 0x000fe2000070e170 */
[----:B------:R-:W-:-:S12]  /*6e20*/  IMAD.MOV.U32 R16, RZ, RZ, -0x1 ;  /* 0xffffffffff107424 */ /* 0x000fd800078e00ff */
[----:B------:R-:W-:Y:S05]  /*6e30*/  WARPSYNC.COLLECTIVE R16, `(.L_x_69) ;  /* 0x0000000010087348 */ /* 0x000fea0003c00000 */
[----:B------:R-:W-:Y:S01]  /*6e40*/  VOTE.ANY P0, P0 ;  /* 0x0000000000ff7806 */ /* 0x000fe20000000100 */
[----:B------:R-:W-:-:S12]  /*6e50*/  ENDCOLLECTIVE ;  /* 0x000000000000791b */ /* 0x000fd80003800000 */
.L_x_69:
[----:B------:R-:W-:Y:S05]  /*6e60*/  BSYNC B0 ;  /* 0x0000000000007941 */ /* 0x000fea0003800000 */
.L_x_68:
[----:B------:R-:W-:Y:S05]  /*6e70*/  BRA `(.L_x_70) ;  /* 0xffffffdc008c7947 */ /* 0x000fea000383ffff */
.L_x_26:
[----:B------:R-:W-:Y:S01]  /*6e80*/  BSSY B0, `(.L_x_71) ;  /* 0x0000006000007945 */ /* 0x000fe20003800000 */
[----:B------:R-:W-:Y:S01]  /*6e90*/  PLOP3.LUT P5, PT, P5, PT, PT, 0x8, 0x80 ;  /* 0x000000000080781c */ /* 0x000fe20002fae170 */
[----:B------:R-:W-:-:S12]  /*6ea0*/  IMAD.MOV.U32 R16, RZ, RZ, -0x1 ;  /* 0xffffffffff107424 */ /* 0x000fd800078e00ff */
[----:B------:R-:W-:Y:S05]  /*6eb0*/  WARPSYNC.COLLECTIVE R16, `(.L_x_72) ;  /* 0x0000000010087348 */ /* 0x000fea0003c00000 */
[----:B------:R-:W-:Y:S01]  /*6ec0*/  VOTE.ANY R16, PT, P5 ;  /* 0x0000000000107806 */ /* 0x000fe200028e0100 */
[----:B------:R-:W-:Y:S06]  /*6ed0*/  ENDCOLLECTIVE ;  /* 0x000000000000791b */ /* 0x000fec0003800000 */
.L_x_72:
[----:B------:R-:W-:Y:S05]  /*6ee0*/  BSYNC B0 ;  /* 0x0000000000007941 */ /* 0x000fea0003800000 */
.L_x_71:
[----:B------:R-:W0:Y:S01]  /*6ef0*/  S2R R42, SR_GEMASK ;  /* 0x00000000002a7919 */ /* 0x000e220000003c00 */
[----:B------:R-:W-:Y:S01]  /*6f00*/  IMAD.MOV.U32 R19, RZ, RZ, R16 ;  /* 0x000000ffff137224 */ /* 0x000fe200078e0010 */
[----:B------:R-:W-:Y:S01]  /*6f10*/  ISETP.NE.AND P0, PT, R12, RZ, PT ;  /* 0x000000ff0c00720c */ /* 0x000fe20003f05270 */
[----:B------:R-:W-:Y:S01]  /*6f20*/  IMAD.MOV.U32 R17, RZ, RZ, R12 ;  /* 0x000000ffff117224 */ /* 0x000fe200078e000c */
[----:B------:R-:W1:Y:S01]  /*6f30*/  S2R R44, SR_CTAID.X ;  /* 0x00000000002c7919 */ /* 0x000e620000002500 */
[C---:B------:R-:W-:Y:S02]  /*6f40*/  VIADD R37, R39.reuse, 0x2 ;  /* 0x0000000227257836 */ /* 0x040fe40000000000 */
[----:B------:R-:W-:Y:S01]  /*6f50*/  VIADD R36, R39, 0x8 ;  /* 0x0000000827247836 */ /* 0x000fe20000000000 */
[----:B0-----:R-:W-:-:S05]  /*6f60*/  LOP3.LUT R19, R19, 0x80000000, R42, 0xec, !PT ;  /* 0x8000000013137812 */ /* 0x001fca00078eec2a */
[----:B------:R-:W-:-:S05]  /*6f70*/  VIADD R16, R19, 0xffffffff ;  /* 0xffffffff13107836 */ /* 0x000fca0000000000 */
[----:B------:R-:W-:Y:S01]  /*6f80*/  LOP3.LUT R24, R19, R16, RZ, 0xc, !PT ;  /* 0x0000001013187212 */ /* 0x000fe200078e0cff */
[----:B------:R-:W-:Y:S02]  /*6f90*/  IMAD.MOV.U32 R19, RZ, RZ, 0x1 ;  /* 0x00000001ff137424 */ /* 0x000fe400078e00ff */
[----:B------:R-:W-:Y:S01]  /*6fa0*/  IMAD.MOV.U32 R16, RZ, RZ, -0x1 ;  /* 0xffffffffff107424 */ /* 0x000fe200078e00ff */
[----:B-1----:R0:W2:Y:S06]  /*6fb0*/  POPC R30, R24 ;  /* 0x00000018001e7309 */ /* 0x0020ac0000000000 */
[----:B0-2---:R-:W-:Y:S05]  /*6fc0*/  WARPSYNC.COLLECTIVE R16, `(.L_x_73) ;  /* 0x0000000010087348 */ /* 0x005fea0003c00000 */
[----:B--2---:R1:W2:Y:S02]  /*6fd0*/  SHFL.DOWN P5, R21, R17, R19, R30 ;  /* 0x0800001311157389 */ /* 0x0042a400000a001e */
[----:B012---:R-:W-:Y:S05]  /*6fe0*/  ENDCOLLECTIVE ;  /* 0x000000000000791b */ /* 0x007fea0003800000 */
.L_x_73:
[----:B------:R-:W-:Y:S02]  /*6ff0*/  IMAD.MOV.U32 R17, RZ, RZ, R13 ;  /* 0x000000ffff117224 */ /* 0x000fe400078e000d */
[----:B------:R-:W-:-:S07]  /*7000*/  IMAD.MOV.U32 R22, RZ, RZ, R21 ;  /* 0x000000ffff167224 */ /* 0x000fce00078e0015 */
[----:B------:R-:W-:Y:S05]  /*7010*/  WARPSYNC.COLLECTIVE R16, `(.L_x_74) ;  /* 0x0000000010087348 */ /* 0x000fea0003c00000 */
[----:B------:R0:W1:Y:S02]  /*7020*/  SHFL.DOWN P5, R21, R17, R19, R30 ;  /* 0x0800001311157389 */ /* 0x00006400000a001e */
[----:B01----:R-:W-:Y:S05]  /*7030*/  ENDCOLLECTIVE ;  /* 0x000000000000791b */ /* 0x003fea0003800000 */
.L_x_74:
[----:B------:R-:W-:Y:S01]  /*7040*/  IMAD.MOV.U32 R19, RZ, RZ, 0x2 ;  /* 0x00000002ff137424 */ /* 0x000fe200078e00ff */
[----:B------:R-:W-:Y:S02]  /*7050*/  SEL R21, R21, RZ, !P0 ;  /* 0x000000ff15157207 */ /* 0x000fe40004000000 */
[----:B------:R-:W-:-:S04]  /*7060*/  ISETP.GE.AND P0, PT, R39, R30, PT ;  /* 0x0000001e2700720c */ /* 0x000fc80003f06270 */
[----:B------:R-:W-:Y:S02]  /*7070*/  SEL R35, R22, RZ, !P0 ;  /* 0x000000ff16237207 */ /* 0x000fe40004000000 */
[----:B------:R-:W-:Y:S02]  /*7080*/  SEL R21, R21, RZ, !P0 ;  /* 0x000000ff15157207 */ /* 0x000fe40004000000 */
[----:B------:R-:W-:-:S03]  /*7090*/  LOP3.LUT P0, R35, R35, RZ, R12, 0xfa, !PT ;  /* 0x000000ff23237212 */ /* 0x000fc6000780fa0c */
[----:B------:R-:W-:Y:S02]  /*70a0*/  IMAD.IADD R31, R13, 0x1, R21 ;  /* 0x000000010d1f7824 */ /* 0x000fe400078e0215 */
[----:B------:R-:W-:-:S08]  /*70b0*/  IMAD.MOV.U32 R17, RZ, RZ, R35 ;  /* 0x000000ffff117224 */ /* 0x000fd000078e0023 */
[----:B------:R-:W-:Y:S05]  /*70c0*/  WARPSYNC.COLLECTIVE R16, `(.L_x_75) ;  /* 0x0000000010087348 */ /* 0x000fea0003c00000 */
[----:B------:R0:W1:Y:S02]  /*70d0*/  SHFL.DOWN P5, R21, R17, R19, R30 ;  /* 0x0800001311157389 */ /* 0x00006400000a001e */
[----:B01----:R-:W-:Y:S05]  /*70e0*/  ENDCOLLECTIVE ;  /* 0x000000000000791b */ /* 0x003fea0003800000 */
.L_x_75:
[----:B------:R-:W-:Y:S02]  /*70f0*/  IMAD.MOV.U32 R17, RZ, RZ, R31 ;  /* 0x000000ffff117224 */ /* 0x000fe400078e001f */
[----:B------:R-:W-:-:S07]  /*7100*/  IMAD.MOV.U32 R13, RZ, RZ, R21 ;  /* 0x000000ffff0d7224 */ /* 0x000fce00078e0015 */
[----:B------:R-:W-:Y:S05]  /*7110*/  WARPSYNC.COLLECTIVE R16, `(.L_x_76) ;  /* 0x0000000010087348 */ /* 0x000fea0003c00000 */
[----:B------:R0:W1:Y:S02]  /*7120*/  SHFL.DOWN P5, R21, R17, R19, R30 ;  /* 0x0800001311157389 */ /* 0x00006400000a001e */
[----:B01----:R-:W-:Y:S05]  /*7130*/  ENDCOLLECTIVE ;  /* 0x000000000000791b */ /* 0x003fea0003800000 */
.L_x_76:
[----:B------:R-:W-:Y:S01]  /*7140*/  IMAD.MOV.U32 R19, RZ, RZ, 0x4 ;  /* 0x00000004ff137424 */ /* 0x000fe200078e00ff */
[----:B------:R-:W-:Y:S02]  /*7150*/  SEL R21, R21, RZ, !P0 ;  /* 0x000000ff15157207 */ /* 0x000fe40004000000 */
[----:B------:R-:W-:-:S04]  /*7160*/  ISETP.GT.AND P0, PT, R37, R30, PT ;  /* 0x0000001e2500720c */ /* 0x000fc80003f04270 */
        /* <DEDUP_REMOVED lines=8> */
.L_x_77:
[----:B------:R-:W-:Y:S02]  /*71f0*/  IMAD.MOV.U32 R17, RZ, RZ, R13 ;  /* 0x000000ffff117224 */ /* 0x000fe400078e000d */
[----:B------:R-:W-:-:S07]  /*7200*/  IMAD.MOV.U32 R12, RZ, RZ, R21 ;  /* 0x000000ffff0c7224 */ /* 0x000fce00078e0015 */
[----:B------:R-:W-:Y:S05]  /*7210*/  WARPSYNC.COLLECTIVE R16, `(.L_x_78) ;  /* 0x0000000010087348 */ /* 0x000fea0003c00000 */
[----:B------:R0:W1:Y:S02]  /*7220*/  SHFL.DOWN P5, R21, R17, R19, R30 ;  /* 0x0800001311157389 */ /* 0x00006400000a001e */
[----:B01----:R-:W-:Y:S05]  /*7230*/  ENDCOLLECTIVE ;  /* 0x000000000000791b */ /* 0x003fea0003800000 */
.L_x_78:
[----:B------:R-:W-:Y:S01]  /*7240*/  IMAD.MOV.U32 R19, RZ, RZ, 0x8 ;  /* 0x00000008ff137424 */ /* 0x000fe200078e00ff */
[----:B------:R-:W-:Y:S01]  /*7250*/  SEL R22, R21, RZ, !P0 ;  /* 0x000000ff15167207 */ /* 0x000fe20004000000 */
[----:B------:R-:W-:-:S05]  /*7260*/  VIADD R21, R39, 0x4 ;  /* 0x0000000427157836 */ /* 0x000fca0000000000 */
        /* <DEDUP_REMOVED lines=9> */
.L_x_79:
[----:B------:R-:W-:Y:S02]  /*7300*/  IMAD.MOV.U32 R17, RZ, RZ, R35 ;  /* 0x000000ffff117224 */ /* 0x000fe400078e0023 */
[----:B------:R-:W-:-:S07]  /*7310*/  IMAD.MOV.U32 R12, RZ, RZ, R21 ;  /* 0x000000ffff0c7224 */ /* 0x000fce00078e0015 */
[----:B------:R-:W-:Y:S05]  /*7320*/  WARPSYNC.COLLECTIVE R16, `(.L_x_80) ;  /* 0x0000000010087348 */ /* 0x000fea0003c00000 */
[----:B------:R0:W1:Y:S02]  /*7330*/  SHFL.DOWN P5, R21, R17, R19, R30 ;  /* 0x0800001311157389 */ /* 0x00006400000a001e */
[----:B01----:R-:W-:Y:S05]  /*7340*/  ENDCOLLECTIVE ;  /* 0x000000000000791b */ /* 0x003fea0003800000 */
.L_x_80:
[----:B------:R-:W-:Y:S01]  /*7350*/  IMAD.MOV.U32 R19, RZ, RZ, 0x10 ;  /* 0x00000010ff137424 */ /* 0x000fe200078e00ff */
[----:B------:R-:W-:Y:S02]  /*7360*/  SEL R21, R21, RZ, !P0 ;  /* 0x000000ff15157207 */ /* 0x000fe40004000000 */
[----:B------:R-:W-:-:S04]  /*7370*/  ISETP.GT.AND P0, PT, R36, R30, PT ;  /* 0x0000001e2400720c */ /* 0x000fc80003f04270 */
[----:B------:R-:W-:Y:S02]  /*7380*/  SEL R12, R12, RZ, !P0 ;  /* 0x000000ff0c0c7207 */ /* 0x000fe40004000000 */
[----:B------:R-:W-:Y:S02]  /*7390*/  SEL R22, R21, RZ, !P0 ;  /* 0x000000ff15167207 */ /* 0x000fe40004000000 */
[----:B------:R-:W-:Y:S02]  /*73a0*/  LOP3.LUT P0, R41, R45, RZ, R12, 0xfa, !PT ;  /* 0x000000ff2d297212 */ /* 0x000fe4000780fa0c */
[----:B------:R-:W0:Y:S01]  /*73b0*/  LDC.64 R12, c[0x0][0x3a0] ;  /* 0x0000e800ff0c7b82 */ /* 0x000e220000000a00 */
[----:B------:R-:W-:Y:S02]  /*73c0*/  IMAD.IADD R31, R35, 0x1, R22 ;  /* 0x00000001231f7824 */ /* 0x000fe400078e0216 */
[----:B------:R-:W-:Y:S02]  /*73d0*/  IMAD.MOV.U32 R17, RZ, RZ, R41 ;  /* 0x000000ffff117224 */ /* 0x000fe400078e0029 */
[----:B------:R-:W-:-:S07]  /*73e0*/  VIADD R35, R39, 0x10 ;  /* 0x0000001027237836 */ /* 0x000fce0000000000 */
[----:B0-----:R-:W-:Y:S05]  /*73f0*/  WARPSYNC.COLLECTIVE R16, `(.L_x_81) ;  /* 0x0000000010087348 */ /* 0x001fea0003c00000 */
[----:B------:R1:W2:Y:S02]  /*7400*/  SHFL.DOWN P5, R21, R17, R19, R30 ;  /* 0x0800001311157389 */ /* 0x0002a400000a001e */
[----:B012---:R-:W-:Y:S05]  /*7410*/  ENDCOLLECTIVE ;  /* 0x000000000000791b */ /* 0x007fea0003800000 */
.L_x_81:
[----:B------:R-:W-:Y:S02]  /*7420*/  IMAD.MOV.U32 R17, RZ, RZ, R31 ;  /* 0x000000ffff117224 */ /* 0x000fe400078e001f */
[----:B------:R-:W-:-:S07]  /*7430*/  IMAD.MOV.U32 R22, RZ, RZ, R21 ;  /* 0x000000ffff167224 */ /* 0x000fce00078e0015 */
[----:B------:R-:W-:Y:S05]  /*7440*/  WARPSYNC.COLLECTIVE R16, `(.L_x_82) ;  /* 0x0000000010087348 */ /* 0x000fea0003c00000 */
[----:B------:R0:W1:Y:S02]  /*7450*/  SHFL.DOWN P5, R21, R17, R19, R30 ;  /* 0x0800001311157389 */ /* 0x00006400000a001e */
[----:B01----:R-:W-:Y:S05]  /*7460*/  ENDCOLLECTIVE ;  /* 0x000000000000791b */ /* 0x003fea0003800000 */
.L_x_82:
[----:B------:R-:W-:Y:S02]  /*7470*/  SEL R21, R21, RZ, !P0 ;  /* 0x000000ff15157207 */ /* 0x000fe40004000000 */
[----:B------:R-:W-:Y:S02]  /*7480*/  ISETP.GT.AND P0, PT, R35, R30, PT ;  /* 0x0000001e2300720c */ /* 0x000fe40003f04270 */
[----:B------:R-:W-:Y:S02]  /*7490*/  IADD3 R33, P5, PT, R12, 0x200, RZ ;  /* 0x000002000c217810 */ /* 0x000fe40007fbe0ff */
[----:B------:R-:W-:Y:S02]  /*74a0*/  SEL R22, R22, RZ, !P0 ;  /* 0x000000ff16167207 */ /* 0x000fe40004000000 */
[----:B------:R-:W-:Y:S01]  /*74b0*/  SEL R24, R21, RZ, !P0 ;  /* 0x000000ff15187207 */ /* 0x000fe20004000000 */
[----:B------:R-:W-:Y:S01]  /*74c0*/  IMAD.X R34, RZ, RZ, R13, P5 ;  /* 0x000000ffff227224 */ /* 0x000fe200028e060d */
[----:B------:R-:W-:-:S02]  /*74d0*/  ISETP.NE.U32.AND P0, PT, R14, 0x65, PT ;  /* 0x000000650e00780c */ /* 0x000fc40003f05070 */
[----:B------:R-:W-:Y:S01]  /*74e0*/  LOP3.LUT R22, R22, R41, RZ, 0xfc, !PT ;  /* 0x0000002916167212 */ /* 0x000fe200078efcff */
[----:B------:R-:W-:Y:S01]  /*74f0*/  IMAD.IADD R24, R31, 0x1, R24 ;  /* 0x000000011f187824 */ /* 0x000fe200078e0218 */
[----:B------:R-:W-:Y:S02]  /*7500*/  ISETP.NE.AND.EX P0, PT, R15, RZ, PT, P0 ;  /* 0x000000ff0f00720c */ /* 0x000fe40003f05300 */
[----:B------:R-:W-:-:S05]  /*7510*/  LOP3.LUT R41, RZ, R43, RZ, 0x33, !PT ;  /* 0x0000002bff297212 */ /* 0x000fca00078e33ff */
[----:B------:R-:W-:-:S07]  /*7520*/  IMAD.IADD R41, R41, 0x1, R44 ;  /* 0x0000000129297824 */ /* 0x000fce00078e022c */
[----:B------:R-:W-:Y:S05]  /*7530*/  WARPSYNC.COLLECTIVE R16, `(.L_x_83) ;  /* 0x0000000010087348 */ /* 0x000fea0003c00000 */
[----:B------:R-:W-:Y:S01]  /*7540*/  VOTE.ALL P0, P0 ;  /* 0x0000000000ff7806 */ /* 0x000fe20000000000 */
[----:B------:R-:W-:-:S12]  /*7550*/  ENDCOLLECTIVE ;  /* 0x000000000000791b */ /* 0x000fd80003800000 */
.L_x_83:
[----:B------:R-:W-:Y:S05]  /*7560*/  BRA `(.L_x_84) ;  /* 0xffffffd800d47947 */ /* 0x000fea000383ffff */
.L_x_28:
[----:B------:R-:W-:Y:S01]  /*7570*/  BSSY B0, `(.L_x_85) ;  /* 0x0000006000007945 */ /* 0x000fe20003800000 */
[----:B------:R-:W-:Y:S01]  /*7580*/  PLOP3.LUT P0, PT, P0, PT, PT, 0x8, 0x80 ;  /* 0x000000000080781c */ /* 0x000fe2000070e170 */
[----:B------:R-:W-:-:S12]  /*7590*/  IMAD.MOV.U32 R16, RZ, RZ, -0x1 ;  /* 0xffffffffff107424 */ /* 0x000fd800078e00ff */
[----:B------:R-:W-:Y:S05]  /*75a0*/  WARPSYNC.COLLECTIVE R16, `(.L_x_86) ;  /* 0x0000000010087348 */ /* 0x000fea0003c00000 */
[----:B------:R-:W-:Y:S01]  /*75b0*/  VOTE.ANY P0, P0 ;  /* 0x0000000000ff7806 */ /* 0x000fe20000000100 */
[----:B------:R-:W-:-:S12]  /*75c0*/  ENDCOLLECTIVE ;  /* 0x000000000000791b */ /* 0x000fd80003800000 */
.L_x_86:
[----:B------:R-:W-:Y:S05]  /*75d0*/  BSYNC B0 ;  /* 0x0000000000007941 */ /* 0x000fea0003800000 */
.L_x_85:
[----:B------:R-:W-:Y:S05]  /*75e0*/  BRA `(.L_x_87) ;  /* 0xffffffd800e07947 */ /* 0x000fea000383ffff */
.L_x_30:
        /* <DEDUP_REMOVED lines=8> */
.L_x_89:
[----:B------:R-:W-:Y:S05]  /*7670*/  BSYNC B0 ;  /* 0x0000000000007941 */ /* 0x000fea0003800000 */
.L_x_88:
[----:B------:R-:W-:Y:S01]  /*7680*/  LOP3.LUT R16, R16, 0x80000000, R42, 0xec, !PT ;  /* 0x8000000010107812 */ /* 0x000fe200078eec2a */
[----:B------:R-:W-:Y:S02]  /*7690*/  IMAD.MOV.U32 R17, RZ, RZ, R12 ;  /* 0x000000ffff117224 */ /* 0x000fe400078e000c */
[----:B------:R-:W-:Y:S02]  /*76a0*/  IMAD.MOV.U32 R19, RZ, RZ, 0x1 ;  /* 0x00000001ff137424 */ /* 0x000fe400078e00ff */
[----:B------:R-:W-:Y:S02]  /*76b0*/  VIADD R15, R16, 0xffffffff ;  /* 0xffffffff100f7836 */ /* 0x000fe40000000000 */
[----:B------:R-:W-:-:S03]  /*76c0*/  VIADD R41, R41, 0xffffffe0 ;  /* 0xffffffe029297836 */ /* 0x000fc60000000000 */
[----:B------:R-:W-:Y:S01]  /*76d0*/  LOP3.LUT R15, R16, R15, RZ, 0xc, !PT ;  /* 0x0000000f100f7212 */ /* 0x000fe200078e0cff */
[----:B------:R-:W-:-:S03]  /*76e0*/  IMAD.MOV.U32 R16, RZ, RZ, -0x1 ;  /* 0xffffffffff107424 */ /* 0x000fc600078e00ff */
[----:B------:R0:W1:Y:S02]  /*76f0*/  POPC R30, R15 ;  /* 0x0000000f001e7309 */ /* 0x0000640000000000 */
[----:B0-----:R-:W-:-:S07]  /*7700*/  VIADD R15, R39, 0x4 ;  /* 0x00000004270f7836 */ /* 0x001fce0000000000 */
[----:B-1----:R-:W-:Y:S05]  /*7710*/  WARPSYNC.COLLECTIVE R16, `(.L_x_90) ;  /* 0x0000000010087348 */ /* 0x002fea0003c00000 */
[----:B-1----:R0:W1:Y:S02]  /*7720*/  SHFL.DOWN P5, R21, R17, R19, R30 ;  /* 0x0800001311157389 */ /* 0x00206400000a001e */
[----:B01----:R-:W-:Y:S05]  /*7730*/  ENDCOLLECTIVE ;  /* 0x000000000000791b */ /* 0x003fea0003800000 */
.L_x_90:
[----:B------:R-:W-:Y:S02]  /*7740*/  IMAD.MOV.U32 R17, RZ, RZ, R13 ;  /* 0x000000ffff117224 */ /* 0x000fe400078e000d */
[----:B------:R-:W-:-:S07]  /*7750*/  IMAD.MOV.U32 R31, RZ, RZ, R21 ;  /* 0x000000ffff1f7224 */ /* 0x000fce00078e0015 */
[----:B------:R-:W-:Y:S05]  /*7760*/  WARPSYNC.COLLECTIVE R16, `(.L_x_91) ;  /* 0x0000000010087348 */ /* 0x000fea0003c00000 */
[----:B------:R0:W1:Y:S02]  /*7770*/  SHFL.DOWN P5, R21, R17, R19, R30 ;  /* 0x0800001311157389 */ /* 0x00006400000a001e */
[----:B01----:R-:W-:Y:S05]  /*7780*/  ENDCOLLECTIVE ;  /* 0x000000000000791b */ /* 0x003fea0003800000 */
.L_x_91:
[----:B------:R-:W-:Y:S01]  /*7790*/  IMAD.MOV.U32 R19, RZ, RZ, 0x2 ;  /* 0x00000002ff137424 */ /* 0x000fe200078e00ff */
[----:B------:R-:W-:-:S04]  /*77a0*/  ISETP.NE.AND P5, PT, R12, RZ, PT ;  /* 0x000000ff0c00720c */ /* 0x000fc80003fa5270 */
        /* <DEDUP_REMOVED lines=10> */
.L_x_92:
[----:B------:R-:W-:Y:S02]  /*7850*/  IMAD.MOV.U32 R17, RZ, RZ, R31 ;  /* 0x000000ffff117224 */ /* 0x000fe400078e001f */
[----:B------:R-:W-:-:S07]  /*7860*/  IMAD.MOV.U32 R13, RZ, RZ, R21 ;  /* 0x000000ffff0d7224 */ /* 0x000fce00078e0015 */
[----:B------:R-:W-:Y:S05]  /*7870*/  WARPSYNC.COLLECTIVE R16, `(.L_x_93) ;  /* 0x0000000010087348 */ /* 0x000fea0003c00000 */
[----:B------:R0:W1:Y:S02]  /*7880*/  SHFL.DOWN P5, R21, R17, R19, R30 ;  /* 0x0800001311157389 */ /* 0x00006400000a001e */
[----:B01----:R-:W-:Y:S05]  /*7890*/  ENDCOLLECTIVE ;  /* 0x000000000000791b */ /* 0x003fea0003800000 */
.L_x_93:
[----:B------:R-:W-:Y:S01]  /*78a0*/  IMAD.MOV.U32 R19, RZ, RZ, 0x4 ;  /* 0x00000004ff137424 */ /* 0x000fe200078e00ff */
[----:B------:R-:W-:Y:S02]  /*78b0*/  ISETP.GT.AND P5, PT, R37, R30, PT ;  /* 0x0000001e2500720c */ /* 0x000fe40003fa4270 */
[----:B------:R-:W-:Y:S02]  /*78c0*/  SEL R21, R21, RZ, !P6 ;  /* 0x000000ff15157207 */ /* 0x000fe40007000000 */
        /* <DEDUP_REMOVED lines=8> */
.L_x_94:
[----:B------:R-:W-:Y:S02]  /*7950*/  IMAD.MOV.U32 R17, RZ, RZ, R12 ;  /* 0x000000ffff117224 */ /* 0x000fe400078e000c */
[----:B------:R-:W-:-:S07]  /*7960*/  IMAD.MOV.U32 R31, RZ, RZ, R21 ;  /* 0x000000ffff1f7224 */ /* 0x000fce00078e0015 */
[----:B------:R-:W-:Y:S05]  /*7970*/  WARPSYNC.COLLECTIVE R16, `(.L_x_95) ;  /* 0x0000000010087348 */ /* 0x000fea0003c00000 */
[----:B------:R0:W1:Y:S02]  /*7980*/  SHFL.DOWN P5, R21, R17, R19, R30 ;  /* 0x0800001311157389 */ /* 0x00006400000a001e */
[----:B01----:R-:W-:Y:S05]  /*7990*/  ENDCOLLECTIVE ;  /* 0x000000000000791b */ /* 0x003fea0003800000 */
.L_x_95:
        /* <DEDUP_REMOVED lines=11> */
.L_x_96:
[----:B------:R-:W-:Y:S02]  /*7a50*/  IMAD.MOV.U32 R17, RZ, RZ, R45 ;  /* 0x000000ffff117224 */ /* 0x000fe400078e002d */
[----:B------:R-:W-:-:S07]  /*7a60*/  IMAD.MOV.U32 R12, RZ, RZ, R21 ;  /* 0x000000ffff0c7224 */ /* 0x000fce00078e0015 */
[----:B------:R-:W-:Y:S05]  /*7a70*/  WARPSYNC.COLLECTIVE R16, `(.L_x_97) ;  /* 0x0000000010087348 */ /* 0x000fea0003c00000 */
[----:B------:R0:W1:Y:S02]  /*7a80*/  SHFL.DOWN P5, R21, R17, R19, R30 ;  /* 0x0800001311157389 */ /* 0x00006400000a001e */
[----:B01----:R-:W-:Y:S05]  /*7a90*/  ENDCOLLECTIVE ;  /* 0x000000000000791b */ /* 0x003fea0003800000 */
.L_x_97:
        /* <DEDUP_REMOVED lines=11> */
.L_x_98:
[----:B------:R-:W-:Y:S02]  /*7b50*/  IMAD.MOV.U32 R17, RZ, RZ, R13 ;  /* 0x000000ffff117224 */ /* 0x000fe400078e000d */
[----:B------:R-:W-:-:S07]  /*7b60*/  IMAD.MOV.U32 R12, RZ, RZ, R21 ;  /* 0x000000ffff0c7224 */ /* 0x000fce00078e0015 */
[----:B------:R-:W-:Y:S05]  /*7b70*/  WARPSYNC.COLLECTIVE R16, `(.L_x_99) ;  /* 0x0000000010087348 */ /* 0x000fea0003c00000 */
[----:B------:R0:W1:Y:S02]  /*7b80*/  SHFL.DOWN P5, R21, R17, R19, R30 ;  /* 0x0800001311157389 */ /* 0x00006400000a001e */
[----:B01----:R-:W-:Y:S05]  /*7b90*/  ENDCOLLECTIVE ;  /* 0x000000000000791b */ /* 0x003fea0003800000 */
.L_x_99:
[----:B------:R-:W-:Y:S05]  /*7ba0*/  WARPSYNC.COLLECTIVE R16, `(.L_x_100) ;  /* 0x0000000010087348 */ /* 0x000fea0003c00000 */
[----:B------:R-:W-:Y:S01]  /*7bb0*/  VOTE.ALL P0, P0 ;  /* 0x0000000000ff7806 */ /* 0x000fe20000000000 */
[----:B------:R-:W-:-:S12]  /*7bc0*/  ENDCOLLECTIVE ;  /* 0x000000000000791b */ /* 0x000fd80003800000 */
.L_x_100:
[----:B------:R-:W-:Y:S02]  /*7bd0*/  SEL R21, R21, RZ, !P6 ;  /* 0x000000ff15157207 */ /* 0x000fe40007000000 */
[----:B------:R-:W-:-:S04]  /*7be0*/  ISETP.GT.AND P5, PT, R35, R30, PT ;  /* 0x0000001e2300720c */ /* 0x000fc80003fa4270 */
[----:B------:R-:W-:Y:S02]  /*7bf0*/  SEL R14, R21, RZ, !P5 ;  /* 0x000000ff150e7207 */ /* 0x000fe40006800000 */
[----:B------:R-:W-:Y:S02]  /*7c00*/  SEL R15, R12, RZ, !P5 ;  /* 0x000000ff0c0f7207 */ /* 0x000fe40006800000 */
[----:B------:R-:W-:Y:S01]  /*7c10*/  ISETP.NE.AND P5, PT, R22, RZ, PT ;  /* 0x000000ff1600720c */ /* 0x000fe20003fa5270 */
[----:B------:R-:W-:Y:S01]  /*7c20*/  IMAD.IADD R14, R13, 0x1, R14 ;  /* 0x000000010d0e7824 */ /* 0x000fe200078e020e */
[----:B------:R-:W-:-:S04]  /*7c30*/  LOP3.LUT R22, R44, R15, R22, 0xfe, !PT ;  /* 0x0000000f2c167212 */ /* 0x000fc800078efe16 */
[----:B------:R-:W-:-:S05]  /*7c40*/  SEL R13, R14, RZ, !P5 ;  /* 0x000000ff0e0d7207 */ /* 0x000fca0006800000 */
[----:B------:R-:W-:Y:S01]  /*7c50*/  IMAD.IADD R24, R13, 0x1, R24 ;  /* 0x000000010d187824 */ /* 0x000fe200078e0218 */
[----:B------:R-:W-:Y:S06]  /*7c60*/  BRA `(.L_x_101) ;  /* 0xffffffd8002c7947 */ /* 0x000fec000383ffff */
.L_x_102:
[----:B------:R-:W-:-:S00]  /*7c70*/  BRA `(.L_x_102) ;  /* 0xfffffffc00fc7947 */ /* 0x000fc0000383ffff */
[----:B------:R-:W-:-:S00]  /*7c80*/  NOP ;  /* 0x0000000000007918 */ /* 0x000fc00000000000 */
[----:B------:R-:W-:-:S00]  /*7c90*/  NOP ;  /* 0x0000000000007918 */ /* 0x000fc00000000000 */
[----:B------:R-:W-:-:S00]  /*7ca0*/  NOP ;  /* 0x0000000000007918 */ /* 0x000fc00000000000 */
[----:B------:R-:W-:-:S00]  /*7cb0*/  NOP ;  /* 0x0000000000007918 */ /* 0x000fc00000000000 */
[----:B------:R-:W-:-:S00]  /*7cc0*/  NOP ;  /* 0x0000000000007918 */ /* 0x000fc00000000000 */
[----:B------:R-:W-:-:S00]  /*7cd0*/  NOP ;  /* 0x0000000000007918 */ /* 0x000fc00000000000 */
[----:B------:R-:W-:-:S00]  /*7ce0*/  NOP ;  /* 0x0000000000007918 */ /* 0x000fc00000000000 */
[----:B------:R-:W-:-:S00]  /*7cf0*/  NOP ;  /* 0x0000000000007918 */ /* 0x000fc00000000000 */
.L_x_105:


//--------------------- .text._ZN3cub18CUB_300001_SM_10006detail11scan_by_key25DeviceScanByKeyInitKernelINS0_24ReduceByKeyScanTileStateIiiLb1EEEPijEEvT_T0_PN4cuda3std3__415iterator_traitsIS8_vE10value_typeET1_i --------------------------
	.section	.text._ZN3cub18CUB_300001_SM_10006detail11scan_by_key25DeviceScanByKeyInitKernelINS0_24ReduceByKeyScanTileStateIiiLb1EEEPijEEvT_T0_PN4cuda3std3__415iterator_traitsIS8_vE10value_typeET1_i,"ax",@progbits
	.align	128
        .global         _ZN3cub18CUB_300001_SM_10006detail11scan_by_key25DeviceScanByKeyInitKernelINS0_24ReduceByKeyScanTileStateIiiLb1EEEPijEEvT_T0_PN4cuda3std3__415iterator_traitsIS8_vE10value_typeET1_i
        .type           _ZN3cub18CUB_300001_SM_10006detail11scan_by_key25DeviceScanByKeyInitKernelINS0_24ReduceByKeyScanTileStateIiiLb1EEEPijEEvT_T0_PN4cuda3std3__415iterator_traitsIS8_vE10value_typeET1_i,@function
        .size           _ZN3cub18CUB_300001_SM_10006detail11scan_by_key25DeviceScanByKeyInitKernelINS0_24ReduceByKeyScanTileStateIiiLb1EEEPijEEvT_T0_PN4cuda3std3__415iterator_traitsIS8_vE10value_typeET1_i,(.L_x_106 - _ZN3cub18CUB_300001_SM_10006detail11scan_by_key25DeviceScanByKeyInitKernelINS0_24ReduceByKeyScanTileStateIiiLb1EEEPijEEvT_T0_PN4cuda3std3__415iterator_traitsIS8_vE10value_typeET1_i)
        .other          _ZN3cub18CUB_300001_SM_10006detail11scan_by_key25DeviceScanByKeyInitKernelINS0_24ReduceByKeyScanTileStateIiiLb1EEEPijEEvT_T0_PN4cuda3std3__415iterator_traitsIS8_vE10value_typeET1_i,@"STO_CUDA_ENTRY STV_DEFAULT"
_ZN3cub18CUB_300001_SM_10006detail11scan_by_key25DeviceScanByKeyInitKernelINS0_24ReduceByKeyScanTileStateIiiLb1EEEPijEEvT_T0_PN4cuda3std3__415iterator_traitsIS8_vE10value_typeET1_i:
.text._ZN3cub18CUB_300001_SM_10006detail11scan_by_key25DeviceScanByKeyInitKernelINS0_24ReduceByKeyScanTileStateIiiLb1EEEPijEEvT_T0_PN4cuda3std3__415iterator_traitsIS8_vE10value_typeET1_i:
[----:B------:R-:W-:Y:S01]  /*0000*/  LDC R1, c[0x0][0x37c] ;  /* 0x0000df00ff017b82 */ /* 0x000fe20000000800 */
[----:B------:R-:W0:Y:S07]  /*0010*/  S2R R0, SR_TID.X ;  /* 0x0000000000007919 */ /* 0x000e2e0000002100 */
[----:B------:R-:W1:Y:S01]  /*0020*/  S2UR UR4, SR_CTAID.X ;  /* 0x00000000000479c3 */ /* 0x000e620000002500 */
[----:B------:R-:W2:Y:S01]  /*0030*/  LDCU UR6, c[0x0][0x39c] ;  /* 0x00007380ff0677ac */ /* 0x000ea20008000800 */
[----:B------:R-:W-:-:S06]  /*0040*/  CS2R R4, SRZ ;  /* 0x0000000000047805 */ /* 0x000fcc000001ff00 */
[----:B------:R-:W1:Y:S01]  /*0050*/  LDC R11, c[0x0][0x360] ;  /* 0x0000d800ff0b7b82 */ /* 0x000e620000000800 */
[----:B0-----:R-:W-:Y:S01]  /*0060*/  ISETP.GT.U32.AND P0, PT, R0, 0x1f, PT ;  /* 0x0000001f0000780c */ /* 0x001fe20003f04070 */
[----:B-1----:R-:W-:-:S03]  /*0070*/  IMAD R11, R11, UR4, R0 ;  /* 0x000000040b0b7c24 */ /* 0x002fc6000f8e0200 */
[----:B------:R-:W-:Y:S01]  /*0080*/  ISETP.NE.OR P0, PT, RZ, UR4, P0 ;  /* 0x00000004ff007c0c */ /* 0x000fe20008705670 */
[----:B------:R-:W0:Y:S01]  /*0090*/  LDCU.64 UR4, c[0x0][0x358] ;  /* 0x00006b00ff0477ac */ /* 0x000e220008000a00 */
[C---:B--2---:R-:W-:Y:S02]  /*00a0*/  ISETP.GE.AND P1, PT, R11.reuse, UR6, PT ;  /* 0x000000060b007c0c */ /* 0x044fe4000bf26270 */
[----:B------:R-:W-:-:S04]  /*00b0*/  ISETP.GE.U32.AND P2, PT, R11, UR6, PT ;  /* 0x000000060b007c0c */ /* 0x000fc8000bf46070 */
[----:B------:R-:W-:-:S05]  /*00c0*/  ISETP.EQ.OR P2, PT, R11, RZ, P2 ;  /* 0x000000ff0b00720c */ /* 0x000fca0001742670 */
[----:B------:R-:W1:Y:S02]  /*00d0*/  @!P0 LDC.64 R8, c[0x0][0x380] ;  /* 0x0000e000ff088b82 */ /* 0x000e640000000a00 */
[----:B------:R-:W-:Y:S02]  /*00e0*/  @!P1 MOV R6, 0x63 ;  /* 0x0000006300069802 */ /* 0x000fe40000000f00 */
[----:B------:R-:W-:-:S04]  /*00f0*/  @!P1 MOV R7, 0x0 ;  /* 0x0000000000079802 */ /* 0x000fc80000000f00 */
[----:B------:R-:W2:Y:S01]  /*0100*/  @!P1 LDC.64 R2, c[0x0][0x380] ;  /* 0x0000e000ff029b82 */ /* 0x000ea20000000a00 */
[----:B-1----:R-:W-:-:S04]  /*0110*/  @!P0 IMAD.WIDE.U32 R8, R0, 0x10, R8 ;  /* 0x0000001000088825 */ /* 0x002fc800078e0008 */
[----:B--2---:R-:W-:-:S05]  /*0120*/  @!P1 IMAD.WIDE R2, R11, 0x10, R2 ;  /* 0x000000100b029825 */ /* 0x004fca00078e0202 */
[----:B0-----:R0:W-:Y:S04]  /*0130*/  @!P1 STG.E.128 desc[UR4][R2.64+0x200], R4 ;  /* 0x0002000402009986 */ /* 0x0011e8000c101d04 */
[----:B------:R0:W-:Y:S01]  /*0140*/  @!P0 STG.E.128 desc[UR4][R8.64], RZ ;  /* 0x000000ff08008986 */ /* 0x0001e2000c101d04 */
[----:B------:R-:W-:Y:S05]  /*0150*/  @P2 EXIT ;  /* 0x000000000000294d */ /* 0x000fea0003800000 */
[----:B------:R-:W1:Y:S08]  /*0160*/  LDC R0, c[0x0][0x398] ;  /* 0x0000e600ff007b82 */ /* 0x000e700000000800 */
[----:B0-----:R-:W0:Y:S01]  /*0170*/  LDC.64 R2, c[0x0][0x388] ;  /* 0x0000e200ff027b82 */ /* 0x001e220000000a00 */
[----:B-1----:R-:W-:-:S04]  /*0180*/  IMAD R5, R11, R0, -0x1 ;  /* 0xffffffff0b057424 */ /* 0x002fc800078e0200 */
[----:B0-----:R-:W-:-:S03]  /*0190*/  IMAD.WIDE.U32 R2, R5, 0x4, R2 ;  /* 0x0000000405027825 */ /* 0x001fc600078e0002 */
[----:B------:R-:W0:Y:S03]  /*01a0*/  LDC.64 R4, c[0x0][0x390] ;  /* 0x0000e400ff047b82 */ /* 0x000e260000000a00 */
[----:B------:R-:W2:Y:S01]  /*01b0*/  LDG.E R3, desc[UR4][R2.64] ;  /* 0x0000000402037981 */ /* 0x000ea2000c1e1900 */
[----:B0-----:R-:W-:-:S05]  /*01c0*/  IMAD.WIDE.U32 R4, R11, 0x4, R4 ;  /* 0x000000040b047825 */ /* 0x001fca00078e0004 */
[----:B--2---:R-:W-:Y:S01]  /*01d0*/  STG.E desc[UR4][R4.64], R3 ;  /* 0x0000000304007986 */ /* 0x004fe2000c101904 */
[----:B------:R-:W-:Y:S05]  /*01e0*/  EXIT ;  /* 0x000000000000794d */ /* 0x000fea0003800000 */
.L_x_103:
        /* <DEDUP_REMOVED lines=9> */
.L_x_106:


//--------------------- .text._ZN3cub18CUB_300001_SM_10006detail11EmptyKernelIvEEvv --------------------------
	.section	.text._ZN3cub18CUB_300001_SM_10006detail11EmptyKernelIvEEvv,"ax",@progbits
	.align	128
        .global         _ZN3cub18CUB_300001_SM_10006detail11EmptyKernelIvEEvv
        .type           _ZN3cub18CUB_300001_SM_10006detail11EmptyKernelIvEEvv,@function
        .size           _ZN3cub18CUB_300001_SM_10006detail11EmptyKernelIvEEvv,(.L_x_107 - _ZN3cub18CUB_300001_SM_10006detail11EmptyKernelIvEEvv)
        .other          _ZN3cub18CUB_300001_SM_10006detail11EmptyKernelIvEEvv,@"STO_CUDA_ENTRY STV_DEFAULT"
_ZN3cub18CUB_300001_SM_10006detail11EmptyKernelIvEEvv:
.text._ZN3cub18CUB_300001_SM_10006detail11EmptyKernelIvEEvv:
[----:B------:R-:W-:Y:S01]  /*0000*/  LDC R1, c[0x0][0x37c] ;  /* 0x0000df00ff017b82 */ /* 0x000fe20000000800 */
[----:B------:R-:W-:Y:S05]  /*0010*/  EXIT ;  /* 0x000000000000794d */ /* 0x000fea0003800000 */
.L_x_104:
        /* <DEDUP_REMOVED lines=14> */
.L_x_107:


//--------------------- .nv.shared._ZN3cub18CUB_300001_SM_10006detail11scan_by_key21DeviceScanByKeyKernelINS2_10policy_hubIPiii9CustomSumE10Policy1000ES5_S5_S5_NS0_24ReduceByKeyScanTileStateIiiLb1EEE11CustomEqualS6_ijiiEEvT0_PT9_T1_T2_T3_iT4_T5_T6_T7_ --------------------------
	.section	.nv.shared._ZN3cub18CUB_300001_SM_10006detail11scan_by_key21DeviceScanByKeyKernelINS2_10policy_hubIPiii9CustomSumE10Policy1000ES5_S5_S5_NS0_24ReduceByKeyScanTileStateIiiLb1EEE11CustomEqualS6_ijiiEEvT0_PT9_T1_T2_T3_iT4_T5_T6_T7_,"aw",@nobits
	.sectionflags	@""
	.align	16
.nv.shared._ZN3cub18CUB_300001_SM_10006detail11scan_by_key21DeviceScanByKeyKernelINS2_10policy_hubIPiii9CustomSumE10Policy1000ES5_S5_S5_NS0_24ReduceByKeyScanTileStateIiiLb1EEE11CustomEqualS6_ijiiEEvT0_PT9_T1_T2_T3_iT4_T5_T6_T7_:
	.zero		10256


//--------------------- .nv.shared.reserved.0     --------------------------
	.section	.nv.shared.reserved.0,"aw",@nobits
	.weak		__nv_reservedSMEM_offset_0_alias
	.size		__nv_reservedSMEM_offset_0_alias, 0, 64
	.other		__nv_reservedSMEM_offset_0_alias,@"STO_CUDA_RESERVED_SHARED STV_DEFAULT"
__nv_reservedSMEM_offset_0_alias:
	.zero		0
	.zero		64


//--------------------- .nv.global                --------------------------
	.section	.nv.global,"aw",@nobits
.nv.global:
	.type		_ZN34_INTERNAL_37ccb64c_4_k_cu_6c2f479f6thrust24THRUST_300001_SM_1000_NS12placeholders2_5E,@object
	.size		_ZN34_INTERNAL_37ccb64c_4_k_cu_6c2f479f6thrust24THRUST_300001_SM_1000_NS12placeholders2_5E,(_ZN34_INTERNAL_37ccb64c_4_k_cu_6c2f479f4cuda3std3__45__cpo6cbeginE - _ZN34_INTERNAL_37ccb64c_4_k_cu_6c2f479f6thrust24THRUST_300001_SM_1000_NS12placeholders2_5E)
_ZN34_INTERNAL_37ccb64c_4_k_cu_6c2f479f6thrust24THRUST_300001_SM_1000_NS12placeholders2_5E:
	.zero		1
	.type		_ZN34_INTERNAL_37ccb64c_4_k_cu_6c2f479f4cuda3std3__45__cpo6cbeginE,@object
	.size		_ZN34_INTERNAL_37ccb64c_4_k_cu_6c2f479f4cuda3std3__45__cpo6cbeginE,(_ZN34_INTERNAL_37ccb64c_4_k_cu_6c2f479f4cuda3std6ranges3__45__cpo6cbeginE - _ZN34_INTERNAL_37ccb64c_4_k_cu_6c2f479f4cuda3std3__45__cpo6cbeginE)
_ZN34_INTERNAL_37ccb64c_4_k_cu_6c2f479f4cuda3std3__45__cpo6cbeginE:
	.zero		1
	.type		_ZN34_INTERNAL_37ccb64c_4_k_cu_6c2f479f4cuda3std6ranges3__45__cpo6cbeginE,@object
	.size		_ZN34_INTERNAL_37ccb64c_4_k_cu_6c2f479f4cuda3std6ranges3__45__cpo6cbeginE,(_ZN34_INTERNAL_37ccb64c_4_k_cu_6c2f479f4cuda3std3__48in_placeE - _ZN34_INTERNAL_37ccb64c_4_k_cu_6c2f479f4cuda3std6ranges3__45__cpo6cbeginE)
_ZN34_INTERNAL_37ccb64c_4_k_cu_6c2f479f4cuda3std6ranges3__45__cpo6cbeginE:
	.zero		1
	.type		_ZN34_INTERNAL_37ccb64c_4_k_cu_6c2f479f4cuda3std3__48in_placeE,@object
	.size		_ZN34_INTERNAL_37ccb64c_4_k_cu_6c2f479f4cuda3std3__48in_placeE,(_ZN34_INTERNAL_37ccb64c_4_k_cu_6c2f479f4cuda3std6ranges3__45__cpo4sizeE - _ZN34_INTERNAL_37ccb64c_4_k_cu_6c2f479f4cuda3std3__48in_placeE)
_ZN34_INTERNAL_37ccb64c_4_k_cu_6c2f479f4cuda3std3__48in_placeE:
	.zero		1
	.type		_ZN34_INTERNAL_37ccb64c_4_k_cu_6c2f479f4cuda3std6ranges3__45__cpo4sizeE,@object
	.size		_ZN34_INTERNAL_37ccb64c_4_k_cu_6c2f479f4cuda3std6ranges3__45__cpo4sizeE,(_ZN34_INTERNAL_37ccb64c_4_k_cu_6c2f479f6thrust24THRUST_300001_SM_1000_NS12placeholders2_9E - _ZN34_INTERNAL_37ccb64c_4_k_cu_6c2f479f4cuda3std6ranges3__45__cpo4sizeE)
_ZN34_INTERNAL_37ccb64c_4_k_cu_6c2f479f4cuda3std6ranges3__45__cpo4sizeE:
	.zero		1
	.type		_ZN34_INTERNAL_37ccb64c_4_k_cu_6c2f479f6thrust24THRUST_300001_SM_1000_NS12placeholders2_9E,@object
	.size		_ZN34_INTERNAL_37ccb64c_4_k_cu_6c2f479f6thrust24THRUST_300001_SM_1000_NS12placeholders2_9E,(_ZN34_INTERNAL_37ccb64c_4_k_cu_6c2f479f4cuda3std3__45__cpo7crbeginE - _ZN34_INTERNAL_37ccb64c_4_k_cu_6c2f479f6thrust24THRUST_300001_SM_1000_NS12placeholders2_9E)
_ZN34_INTERNAL_37ccb64c_4_k_cu_6c2f479f6thrust24THRUST_300001_SM_1000_NS12placeholders2_9E:
	.zero		1
	.type		_ZN34_INTERNAL_37ccb64c_4_k_cu_6c2f479f4cuda3std3__45__cpo7crbeginE,@object
	.size		_ZN34_INTERNAL_37ccb64c_4_k_cu_6c2f479f4cuda3std3__45__cpo7crbeginE,(_ZN34_INTERNAL_37ccb64c_4_k_cu_6c2f479f4cuda3std6ranges3__45__cpo4nextE - _ZN34_INTERNAL_37ccb64c_4_k_cu_6c2f479f4cuda3std3__45__cpo7crbeginE)
_ZN34_INTERNAL_37ccb64c_4_k_cu_6c2f479f4cuda3std3__45__cpo7crbeginE:
	.zero		1
	.type		_ZN34_INTERNAL_37ccb64c_4_k_cu_6c2f479f4cuda3std6ranges3__45__cpo4nextE,@object
	.size		_ZN34_INTERNAL_37ccb64c_4_k_cu_6c2f479f4cuda3std6ranges3__45__cpo4nextE,(_ZN34_INTERNAL_37ccb64c_4_k_cu_6c2f479f4cuda3std6ranges3__45__cpo4swapE - _ZN34_INTERNAL_37ccb64c_4_k_cu_6c2f479f4cuda3std6ranges3__45__cpo4nextE)
_ZN34_INTERNAL_37ccb64c_4_k_cu_6c2f479f4cuda3std6ranges3__45__cpo4nextE:
	.zero		1
	.type		_ZN34_INTERNAL_37ccb64c_4_k_cu_6c2f479f4cuda3std6ranges3__45__cpo4swapE,@object
	.size		_ZN34_INTERNAL_37ccb64c_4_k_cu_6c2f479f4cuda3std6ranges3__45__cpo4swapE,(_ZN34_INTERNAL_37ccb64c_4_k_cu_6c2f479f6thrust24THRUST_300001_SM_1000_NS12placeholders2_1E - _ZN34_INTERNAL_37ccb64c_4_k_cu_6c2f479f4cuda3std6ranges3__45__cpo4swapE)
_ZN34_INTERNAL_37ccb64c_4_k_cu_6c2f479f4cuda3std6ranges3__45__cpo4swapE:
	.zero		1
	.type		_ZN34_INTERNAL_37ccb64c_4_k_cu_6c2f479f6thrust24THRUST_300001_SM_1000_NS12placeholders2_1E,@object
	.size		_ZN34_INTERNAL_37ccb64c_4_k_cu_6c2f479f6thrust24THRUST_300001_SM_1000_NS12placeholders2_1E,(_ZN34_INTERNAL_37ccb64c_4_k_cu_6c2f479f6thrust24THRUST_300001_SM_1000_NS12placeholders2_3E - _ZN34_INTERNAL_37ccb64c_4_k_cu_6c2f479f6thrust24THRUST_300001_SM_1000_NS12placeholders2_1E)
_ZN34_INTERNAL_37ccb64c_4_k_cu_6c2f479f6thrust24THRUST_300001_SM_1000_NS12placeholders2_1E:
	.zero		1
	.type		_ZN34_INTERNAL_37ccb64c_4_k_cu_6c2f479f6thrust24THRUST_300001_SM_1000_NS12placeholders2_3E,@object
	.size		_ZN34_INTERNAL_37ccb64c_4_k_cu_6c2f479f6thrust24THRUST_300001_SM_1000_NS12placeholders2_3E,(_ZN34_INTERNAL_37ccb64c_4_k_cu_6c2f479f4cuda3std3__45__cpo5beginE - _ZN34_INTERNAL_37ccb64c_4_k_cu_6c2f479f6thrust24THRUST_300001_SM_1000_NS12placeholders2_3E)
_ZN34_INTERNAL_37ccb64c_4_k_cu_6c2f479f6thrust24THRUST_300001_SM_1000_NS12placeholders2_3E:
	.zero		1
	.type		_ZN34_INTERNAL_37ccb64c_4_k_cu_6c2f479f4cuda3std3__45__cpo5beginE,@object
	.size		_ZN34_INTERNAL_37ccb64c_4_k_cu_6c2f479f4cuda3std3__45__cpo5beginE,(_ZN34_INTERNAL_37ccb64c_4_k_cu_6c2f479f4cuda3std6ranges3__45__cpo5beginE - _ZN34_INTERNAL_37ccb64c_4_k_cu_6c2f479f4cuda3std3__45__cpo5beginE)
_ZN34_INTERNAL_37ccb64c_4_k_cu_6c2f479f4cuda3std3__45__cpo5beginE:
	.zero		1
	.type		_ZN34_INTERNAL_37ccb64c_4_k_cu_6c2f479f4cuda3std6ranges3__45__cpo5beginE,@object
	.size		_ZN34_INTERNAL_37ccb64c_4_k_cu_6c2f479f4cuda3std6ranges3__45__cpo5beginE,(_ZN34_INTERNAL_37ccb64c_4_k_cu_6c2f479f4cuda3std3__436_GLOBAL__N__37ccb64c_4_k_cu_6c2f479f6ignoreE - _ZN34_INTERNAL_37ccb64c_4_k_cu_6c2f479f4cuda3std6ranges3__45__cpo5beginE)
_ZN34_INTERNAL_37ccb64c_4_k_cu_6c2f479f4cuda3std6ranges3__45__cpo5beginE:
	.zero		1
	.type		_ZN34_INTERNAL_37ccb64c_4_k_cu_6c2f479f4cuda3std3__436_GLOBAL__N__37ccb64c_4_k_cu_6c2f479f6ignoreE,@object
	.size		_ZN34_INTERNAL_37ccb64c_4_k_cu_6c2f479f4cuda3std3__436_GLOBAL__N__37ccb64c_4_k_cu_6c2f479f6ignoreE,(_ZN34_INTERNAL_37ccb64c_4_k_cu_6c2f479f4cuda3std6ranges3__45__cpo4dataE - _ZN34_INTERNAL_37ccb64c_4_k_cu_6c2f479f4cuda3std3__436_GLOBAL__N__37ccb64c_4_k_cu_6c2f479f6ignoreE)
_ZN34_INTERNAL_37ccb64c_4_k_cu_6c2f479f4cuda3std3__436_GLOBAL__N__37ccb64c_4_k_cu_6c2f479f6ignoreE:
	.zero		1
	.type		_ZN34_INTERNAL_37ccb64c_4_k_cu_6c2f479f4cuda3std6ranges3__45__cpo4dataE,@object
	.size		_ZN34_INTERNAL_37ccb64c_4_k_cu_6c2f479f4cuda3std6ranges3__45__cpo4dataE,(_ZN34_INTERNAL_37ccb64c_4_k_cu_6c2f479f6thrust24THRUST_300001_SM_1000_NS12placeholders2_7E - _ZN34_INTERNAL_37ccb64c_4_k_cu_6c2f479f4cuda3std6ranges3__45__cpo4dataE)
_ZN34_INTERNAL_37ccb64c_4_k_cu_6c2f479f4cuda3std6ranges3__45__cpo4dataE:
	.zero		1
	.type		_ZN34_INTERNAL_37ccb64c_4_k_cu_6c2f479f6thrust24THRUST_300001_SM_1000_NS12placeholders2_7E,@object
	.size		_ZN34_INTERNAL_37ccb64c_4_k_cu_6c2f479f6thrust24THRUST_300001_SM_1000_NS12placeholders2_7E,(_ZN34_INTERNAL_37ccb64c_4_k_cu_6c2f479f4cuda3std3__45__cpo6rbeginE - _ZN34_INTERNAL_37ccb64c_4_k_cu_6c2f479f6thrust24THRUST_300001_SM_1000_NS12placeholders2_7E)
_ZN34_INTERNAL_37ccb64c_4_k_cu_6c2f479f6thrust24THRUST_300001_SM_1000_NS12placeholders2_7E:
	.zero		1
	.type		_ZN34_INTERNAL_37ccb64c_4_k_cu_6c2f479f4cuda3std3__45__cpo6rbeginE,@object
	.size		_ZN34_INTERNAL_37ccb64c_4_k_cu_6c2f479f4cuda3std3__45__cpo6rbeginE,(_ZN34_INTERNAL_37ccb64c_4_k_cu_6c2f479f4cuda3std6ranges3__45__cpo7advanceE - _ZN34_INTERNAL_37ccb64c_4_k_cu_6c2f479f4cuda3std3__45__cpo6rbeginE)
_ZN34_INTERNAL_37ccb64c_4_k_cu_6c2f479f4cuda3std3__45__cpo6rbeginE:
	.zero		1
	.type		_ZN34_INTERNAL_37ccb64c_4_k_cu_6c2f479f4cuda3std6ranges3__45__cpo7advanceE,@object
	.size		_ZN34_INTERNAL_37ccb64c_4_k_cu_6c2f479f4cuda3std6ranges3__45__cpo7advanceE,(_ZN34_INTERNAL_37ccb64c_4_k_cu_6c2f479f4cuda3std3__47nulloptE - _ZN34_INTERNAL_37ccb64c_4_k_cu_6c2f479f4cuda3std6ranges3__45__cpo7advanceE)
_ZN34_INTERNAL_37ccb64c_4_k_cu_6c2f479f4cuda3std6ranges3__45__cpo7advanceE:
	.zero		1
	.type		_ZN34_INTERNAL_37ccb64c_4_k_cu_6c2f479f4cuda3std3__47nulloptE,@object
	.size		_ZN34_INTERNAL_37ccb64c_4_k_cu_6c2f479f4cuda3std3__47nulloptE,(_ZN34_INTERNAL_37ccb64c_4_k_cu_6c2f479f4cuda3std6ranges3__45__cpo8distanceE - _ZN34_INTERNAL_37ccb64c_4_k_cu_6c2f479f4cuda3std3__47nulloptE)
_ZN34_INTERNAL_37ccb64c_4_k_cu_6c2f479f4cuda3std3__47nulloptE:
	.zero		1
	.type		_ZN34_INTERNAL_37ccb64c_4_k_cu_6c2f479f4cuda3std6ranges3__45__cpo8distanceE,@object
	.size		_ZN34_INTERNAL_37ccb64c_4_k_cu_6c2f479f4cuda3std6ranges3__45__cpo8distanceE,(_ZN34_INTERNAL_37ccb64c_4_k_cu_6c2f479f6thrust24THRUST_300001_SM_1000_NS12placeholders2_6E - _ZN34_INTERNAL_37ccb64c_4_k_cu_6c2f479f4cuda3std6ranges3__45__cpo8distanceE)
_ZN34_INTERNAL_37ccb64c_4_k_cu_6c2f479f4cuda3std6ranges3__45__cpo8distanceE:
	.zero		1
	.type		_ZN34_INTERNAL_37ccb64c_4_k_cu_6c2f479f6thrust24THRUST_300001_SM_1000_NS12placeholders2_6E,@object
	.size		_ZN34_INTERNAL_37ccb64c_4_k_cu_6c2f479f6thrust24THRUST_300001_SM_1000_NS12placeholders2_6E,(_ZN34_INTERNAL_37ccb64c_4_k_cu_6c2f479f4cuda3std3__45__cpo4cendE - _ZN34_INTERNAL_37ccb64c_4_k_cu_6c2f479f6thrust24THRUST_300001_SM_1000_NS12placeholders2_6E)
_ZN34_INTERNAL_37ccb64c_4_k_cu_6c2f479f6thrust24THRUST_300001_SM_1000_NS12placeholders2_6E:
	.zero		1
	.type		_ZN34_INTERNAL_37ccb64c_4_k_cu_6c2f479f4cuda3std3__45__cpo4cendE,@object
	.size		_ZN34_INTERNAL_37ccb64c_4_k_cu_6c2f479f4cuda3std3__45__cpo4cendE,(_ZN34_INTERNAL_37ccb64c_4_k_cu_6c2f479f4cuda3std6ranges3__45__cpo4cendE - _ZN34_INTERNAL_37ccb64c_4_k_cu_6c2f479f4cuda3std3__45__cpo4cendE)
_ZN34_INTERNAL_37ccb64c_4_k_cu_6c2f479f4cuda3std3__45__cpo4cendE:
	.zero		1
	.type		_ZN34_INTERNAL_37ccb64c_4_k_cu_6c2f479f4cuda3std6ranges3__45__cpo4cendE,@object
	.size		_ZN34_INTERNAL_37ccb64c_4_k_cu_6c2f479f4cuda3std6ranges3__45__cpo4cendE,(_ZN34_INTERNAL_37ccb64c_4_k_cu_6c2f479f4cuda3std3__420unreachable_sentinelE - _ZN34_INTERNAL_37ccb64c_4_k_cu_6c2f479f4cuda3std6ranges3__45__cpo4cendE)
_ZN34_INTERNAL_37ccb64c_4_k_cu_6c2f479f4cuda3std6ranges3__45__cpo4cendE:
	.zero		1
	.type		_ZN34_INTERNAL_37ccb64c_4_k_cu_6c2f479f4cuda3std3__420unreachable_sentinelE,@object
	.size		_ZN34_INTERNAL_37ccb64c_4_k_cu_6c2f479f4cuda3std3__420unreachable_sentinelE,(_ZN34_INTERNAL_37ccb64c_4_k_cu_6c2f479f4cuda3std6ranges3__45__cpo5ssizeE - _ZN34_INTERNAL_37ccb64c_4_k_cu_6c2f479f4cuda3std3__420unreachable_sentinelE)
_ZN34_INTERNAL_37ccb64c_4_k_cu_6c2f479f4cuda3std3__420unreachable_sentinelE:
	.zero		1
	.type		_ZN34_INTERNAL_37ccb64c_4_k_cu_6c2f479f4cuda3std6ranges3__45__cpo5ssizeE,@object
	.size		_ZN34_INTERNAL_37ccb64c_4_k_cu_6c2f479f4cuda3std6ranges3__45__cpo5ssizeE,(_ZN34_INTERNAL_37ccb64c_4_k_cu_6c2f479f6thrust24THRUST_300001_SM_1000_NS12placeholders3_10E - _ZN34_INTERNAL_37ccb64c_4_k_cu_6c2f479f4cuda3std6ranges3__45__cpo5ssizeE)
_ZN34_INTERNAL_37ccb64c_4_k_cu_6c2f479f4cuda3std6ranges3__45__cpo5ssizeE:
	.zero		1
	.type		_ZN34_INTERNAL_37ccb64c_4_k_cu_6c2f479f6thrust24THRUST_300001_SM_1000_NS12placeholders3_10E,@object
	.size		_ZN34_INTERNAL_37ccb64c_4_k_cu_6c2f479f6thrust24THRUST_300001_SM_1000_NS12placeholders3_10E,(_ZN34_INTERNAL_37ccb64c_4_k_cu_6c2f479f4cuda3std3__45__cpo5crendE - _ZN34_INTERNAL_37ccb64c_4_k_cu_6c2f479f6thrust24THRUST_300001_SM_1000_NS12placeholders3_10E)
_ZN34_INTERNAL_37ccb64c_4_k_cu_6c2f479f6thrust24THRUST_300001_SM_1000_NS12placeholders3_10E:
	.zero		1
	.type		_ZN34_INTERNAL_37ccb64c_4_k_cu_6c2f479f4cuda3std3__45__cpo5crendE,@object
	.size		_ZN34_INTERNAL_37ccb64c_4_k_cu_6c2f479f4cuda3std3__45__cpo5crendE,(_ZN34_INTERNAL_37ccb64c_4_k_cu_6c2f479f4cuda3std6ranges3__45__cpo4prevE - _ZN34_INTERNAL_37ccb64c_4_k_cu_6c2f479f4cuda3std3__45__cpo5crendE)
_ZN34_INTERNAL_37ccb64c_4_k_cu_6c2f479f4cuda3std3__45__cpo5crendE:
	.zero		1
	.type		_ZN34_INTERNAL_37ccb64c_4_k_cu_6c2f479f4cuda3std6ranges3__45__cpo4prevE,@object
	.size		_ZN34_INTERNAL_37ccb64c_4_k_cu_6c2f479f4cuda3std6ranges3__45__cpo4prevE,(_ZN34_INTERNAL_37ccb64c_4_k_cu_6c2f479f4cuda3std6ranges3__45__cpo9iter_moveE - _ZN34_INTERNAL_37ccb64c_4_k_cu_6c2f479f4cuda3std6ranges3__45__cpo4prevE)
_ZN34_INTERNAL_37ccb64c_4_k_cu_6c2f479f4cuda3std6ranges3__45__cpo4prevE:
	.zero		1
	.type		_ZN34_INTERNAL_37ccb64c_4_k_cu_6c2f479f4cuda3std6ranges3__45__cpo9iter_moveE,@object
	.size		_ZN34_INTERNAL_37ccb64c_4_k_cu_6c2f479f4cuda3std6ranges3__45__cpo9iter_moveE,(_ZN34_INTERNAL_37ccb64c_4_k_cu_6c2f479f6thrust24THRUST_300001_SM_1000_NS12placeholders2_2E - _ZN34_INTERNAL_37ccb64c_4_k_cu_6c2f479f4cuda3std6ranges3__45__cpo9iter_moveE)
_ZN34_INTERNAL_37ccb64c_4_k_cu_6c2f479f4cuda3std6ranges3__45__cpo9iter_moveE:
	.zero		1
	.type		_ZN34_INTERNAL_37ccb64c_4_k_cu_6c2f479f6thrust24THRUST_300001_SM_1000_NS12placeholders2_2E,@object
	.size		_ZN34_INTERNAL_37ccb64c_4_k_cu_6c2f479f6thrust24THRUST_300001_SM_1000_NS12placeholders2_2E,(_ZN34_INTERNAL_37ccb64c_4_k_cu_6c2f479f6thrust24THRUST_300001_SM_1000_NS12placeholders2_4E - _ZN34_INTERNAL_37ccb64c_4_k_cu_6c2f479f6thrust24THRUST_300001_SM_1000_NS12placeholders2_2E)
_ZN34_INTERNAL_37ccb64c_4_k_cu_6c2f479f6thrust24THRUST_300001_SM_1000_NS12placeholders2_2E:
	.zero		1
	.type		_ZN34_INTERNAL_37ccb64c_4_k_cu_6c2f479f6thrust24THRUST_300001_SM_1000_NS12placeholders2_4E,@object
	.size		_ZN34_INTERNAL_37ccb64c_4_k_cu_6c2f479f6thrust24THRUST_300001_SM_1000_NS12placeholders2_4E,(_ZN34_INTERNAL_37ccb64c_4_k_cu_6c2f479f4cuda3std3__45__cpo3endE - _ZN34_INTERNAL_37ccb64c_4_k_cu_6c2f479f6thrust24THRUST_300001_SM_1000_NS12placeholders2_4E)
_ZN34_INTERNAL_37ccb64c_4_k_cu_6c2f479f6thrust24THRUST_300001_SM_1000_NS12placeholders2_4E:
	.zero		1
	.type		_ZN34_INTERNAL_37ccb64c_4_k_cu_6c2f479f4cuda3std3__45__cpo3endE,@object
	.size		_ZN34_INTERNAL_37ccb64c_4_k_cu_6c2f479f4cuda3std3__45__cpo3endE,(_ZN34_INTERNAL_37ccb64c_4_k_cu_6c2f479f4cuda3std6ranges3__45__cpo3endE - _ZN34_INTERNAL_37ccb64c_4_k_cu_6c2f479f4cuda3std3__45__cpo3endE)
_ZN34_INTERNAL_37ccb64c_4_k_cu_6c2f479f4cuda3std3__45__cpo3endE:
	.zero		1
	.type		_ZN34_INTERNAL_37ccb64c_4_k_cu_6c2f479f4cuda3std6ranges3__45__cpo3endE,@object
	.size		_ZN34_INTERNAL_37ccb64c_4_k_cu_6c2f479f4cuda3std6ranges3__45__cpo3endE,(_ZN34_INTERNAL_37ccb64c_4_k_cu_6c2f479f4cuda3std3__419piecewise_constructE - _ZN34_INTERNAL_37ccb64c_4_k_cu_6c2f479f4cuda3std6ranges3__45__cpo3endE)
_ZN34_INTERNAL_37ccb64c_4_k_cu_6c2f479f4cuda3std6ranges3__45__cpo3endE:
	.zero		1
	.type		_ZN34_INTERNAL_37ccb64c_4_k_cu_6c2f479f4cuda3std3__419piecewise_constructE,@object
	.size		_ZN34_INTERNAL_37ccb64c_4_k_cu_6c2f479f4cuda3std3__419piecewise_constructE,(_ZN34_INTERNAL_37ccb64c_4_k_cu_6c2f479f4cuda3std6ranges3__45__cpo5cdataE - _ZN34_INTERNAL_37ccb64c_4_k_cu_6c2f479f4cuda3std3__419piecewise_constructE)
_ZN34_INTERNAL_37ccb64c_4_k_cu_6c2f479f4cuda3std3__419piecewise_constructE:
	.zero		1
	.type		_ZN34_INTERNAL_37ccb64c_4_k_cu_6c2f479f4cuda3std6ranges3__45__cpo5cdataE,@object
	.size		_ZN34_INTERNAL_37ccb64c_4_k_cu_6c2f479f4cuda3std6ranges3__45__cpo5cdataE,(_ZN34_INTERNAL_37ccb64c_4_k_cu_6c2f479f6thrust24THRUST_300001_SM_1000_NS12placeholders2_8E - _ZN34_INTERNAL_37ccb64c_4_k_cu_6c2f479f4cuda3std6ranges3__45__cpo5cdataE)
_ZN34_INTERNAL_37ccb64c_4_k_cu_6c2f479f4cuda3std6ranges3__45__cpo5cdataE:
	.zero		1
	.type		_ZN34_INTERNAL_37ccb64c_4_k_cu_6c2f479f6thrust24THRUST_300001_SM_1000_NS12placeholders2_8E,@object
	.size		_ZN34_INTERNAL_37ccb64c_4_k_cu_6c2f479f6thrust24THRUST_300001_SM_1000_NS12placeholders2_8E,(_ZN34_INTERNAL_37ccb64c_4_k_cu_6c2f479f4cuda3std3__45__cpo4rendE - _ZN34_INTERNAL_37ccb64c_4_k_cu_6c2f479f6thrust24THRUST_300001_SM_1000_NS12placeholders2_8E)
_ZN34_INTERNAL_37ccb64c_4_k_cu_6c2f479f6thrust24THRUST_300001_SM_1000_NS12placeholders2_8E:
	.zero		1
	.type		_ZN34_INTERNAL_37ccb64c_4_k_cu_6c2f479f4cuda3std3__45__cpo4rendE,@object
	.size		_ZN34_INTERNAL_37ccb64c_4_k_cu_6c2f479f4cuda3std3__45__cpo4rendE,(_ZN34_INTERNAL_37ccb64c_4_k_cu_6c2f479f4cuda3std6ranges3__45__cpo9iter_swapE - _ZN34_INTERNAL_37ccb64c_4_k_cu_6c2f479f4cuda3std3__45__cpo4rendE)
_ZN34_INTERNAL_37ccb64c_4_k_cu_6c2f479f4cuda3std3__45__cpo4rendE:
	.zero		1
	.type		_ZN34_INTERNAL_37ccb64c_4_k_cu_6c2f479f4cuda3std6ranges3__45__cpo9iter_swapE,@object
	.size		_ZN34_INTERNAL_37ccb64c_4_k_cu_6c2f479f4cuda3std6ranges3__45__cpo9iter_swapE,(_ZN34_INTERNAL_37ccb64c_4_k_cu_6c2f479f4cuda3std3__48unexpectE - _ZN34_INTERNAL_37ccb64c_4_k_cu_6c2f479f4cuda3std6ranges3__45__cpo9iter_swapE)
_ZN34_INTERNAL_37ccb64c_4_k_cu_6c2f479f4cuda3std6ranges3__45__cpo9iter_swapE:
	.zero		1
	.type		_ZN34_INTERNAL_37ccb64c_4_k_cu_6c2f479f4cuda3std3__48unexpectE,@object
	.size		_ZN34_INTERNAL_37ccb64c_4_k_cu_6c2f479f4cuda3std3__48unexpectE,(_ZN34_INTERNAL_37ccb64c_4_k_cu_6c2f479f6thrust24THRUST_300001_SM_1000_NS6system6detail10sequential3seqE - _ZN34_INTERNAL_37ccb64c_4_k_cu_6c2f479f4cuda3std3__48unexpectE)
_ZN34_INTERNAL_37ccb64c_4_k_cu_6c2f479f4cuda3std3__48unexpectE:
	.zero		1
	.type		_ZN34_INTERNAL_37ccb64c_4_k_cu_6c2f479f6thrust24THRUST_300001_SM_1000_NS6system6detail10sequential3seqE,@object
	.size		_ZN34_INTERNAL_37ccb64c_4_k_cu_6c2f479f6thrust24THRUST_300001_SM_1000_NS6system6detail10sequential3seqE,(.L_29 - _ZN34_INTERNAL_37ccb64c_4_k_cu_6c2f479f6thrust24THRUST_300001_SM_1000_NS6system6detail10sequential3seqE)
_ZN34_INTERNAL_37ccb64c_4_k_cu_6c2f479f6thrust24THRUST_300001_SM_1000_NS6system6detail10sequential3seqE:
	.zero		1
.L_29:


//--------------------- .nv.constant0._ZN3cub18CUB_300001_SM_10006detail11scan_by_key21DeviceScanByKeyKernelINS2_10policy_hubIPiii9CustomSumE10Policy1000ES5_S5_S5_NS0_24ReduceByKeyScanTileStateIiiLb1EEE11CustomEqualS6_ijiiEEvT0_PT9_T1_T2_T3_iT4_T5_T6_T7_ --------------------------
	.section	.nv.constant0._ZN3cub18CUB_300001_SM_10006detail11scan_by_key21DeviceScanByKeyKernelINS2_10policy_hubIPiii9CustomSumE10Policy1000ES5_S5_S5_NS0_24ReduceByKeyScanTileStateIiiLb1EEE11CustomEqualS6_ijiiEEvT0_PT9_T1_T2_T3_iT4_T5_T6_T7_,"a",@progbits
	.sectionflags	@""
	.align	4
.nv.constant0._ZN3cub18CUB_300001_SM_10006detail11scan_by_key21DeviceScanByKeyKernelINS2_10policy_hubIPiii9CustomSumE10Policy1000ES5_S5_S5_NS0_24ReduceByKeyScanTileStateIiiLb1EEE11CustomEqualS6_ijiiEEvT0_PT9_T1_T2_T3_iT4_T5_T6_T7_:
	.zero		952


//--------------------- .nv.constant0._ZN3cub18CUB_300001_SM_10006detail11scan_by_key25DeviceScanByKeyInitKernelINS0_24ReduceByKeyScanTileStateIiiLb1EEEPijEEvT_T0_PN4cuda3std3__415iterator_traitsIS8_vE10value_typeET1_i --------------------------
	.section	.nv.constant0._ZN3cub18CUB_300001_SM_10006detail11scan_by_key25DeviceScanByKeyInitKernelINS0_24ReduceByKeyScanTileStateIiiLb1EEEPijEEvT_T0_PN4cuda3std3__415iterator_traitsIS8_vE10value_typeET1_i,"a",@progbits
	.sectionflags	@""
	.align	4
.nv.constant0._ZN3cub18CUB_300001_SM_10006detail11scan_by_key25DeviceScanByKeyInitKernelINS0_24ReduceByKeyScanTileStateIiiLb1EEEPijEEvT_T0_PN4cuda3std3__415iterator_traitsIS8_vE10value_typeET1_i:
	.zero		928


//--------------------- .nv.constant0._ZN3cub18CUB_300001_SM_10006detail11EmptyKernelIvEEvv --------------------------
	.section	.nv.constant0._ZN3cub18CUB_300001_SM_10006detail11EmptyKernelIvEEvv,"a",@progbits
	.sectionflags	@""
	.align	4
.nv.constant0._ZN3cub18CUB_300001_SM_10006detail11EmptyKernelIvEEvv:
	.zero		896


//--------------------- SYMBOLS --------------------------

	.type		.nv.reservedSmem.offset0,@object
	.size		.nv.reservedSmem.offset0,0x4
	.type		.nv.reservedSmem.cap,@object
	.size		.nv.reservedSmem.cap,0x4
